	.target	sm_100a

	.elftype	@"ET_EXEC"


//--------------------- .note.nv.tkinfo           --------------------------
	.section	.note.nv.tkinfo,"",@"SHT_NOTE"
	.sectionflags	@"SHF_NOTE_NV_TKINFO"
	.tkinfo
        /*0018*/ 	.word	0x00000002
        /*0030*/ 	.string	""
        /*0030*/ 	.string	"ptxas"
        /*0030*/ 	.string	"Cuda compilation tools, release 13.0, V13.0.88"
        /*0030*/ 	.string	"Build cuda_13.0.r13.0/compiler.36424714_0"
        /*0030*/ 	.string	"-arch sm_100a -m 64 "



//--------------------- .note.nv.cuinfo           --------------------------
	.section	.note.nv.cuinfo,"",@"SHT_NOTE"
	.sectionflags	@"SHF_NOTE_NV_CUINFO"
        /*0018*/ 	.short	0x0002
        /*001a*/ 	.short	0x0064
        /*001c*/ 	.short	0x0082
	.zero		2


//--------------------- .nv.info                  --------------------------
	.section	.nv.info,"",@"SHT_CUDA_INFO"
	.align	4


	//----- nvinfo : EIATTR_REGCOUNT
	.align		4
        /*0000*/ 	.byte	0x04, 0x2f
        /*0002*/ 	.short	(.L_19 - .L_18)
	.align		4
.L_18:
        /*0004*/ 	.word	index@(_ZN7cutlass13device_kernelINS_4gemm6kernel13GemmUniversalIN4cute5tupleIJiiiiEEENS1_10collective13CollectiveMmaINS1_35MainloopSm100TmaUmmaWarpSpecializedILi2ELi2ELi4ENS5_IJNS4_1CILi1EEESB_SB_EEEEENS5_IJNSA_ILi128EEENSA_ILi64EEESE_EEEaNS5_IJlSB_lEEEaSH_NS4_8TiledMMAINS4_8MMA_AtomIJNS4_15SM100_MMA_S8_SSIaaiLi128ELi64ELNS4_4UMMA5MajorE0ELSM_0ELNSL_8SaturateE0EEEEEENS4_6LayoutISC_NS5_IJNSA_ILi0EEESR_SR_EEEEENS5_IJNS4_10UnderscoreESU_SU_EEEEENS4_13SM90_TMA_LOADENS4_14ComposedLayoutINS4_7SwizzleILi3ELi4ELi3EEENS4_18smem_ptr_flag_bitsILi8EEENSQ_INS5_IJNSA_ILi8EEESE_EEENS5_IJSE_SB_EEEEEEEvNS4_8identityESX_S17_vS18_EENS_8epilogue10collective18CollectiveEpilogueINS1A_23Sm100TmaWarpSpecializedILi1ELi1ELi64ELb0ELb0EEEJSG_NS5_IJNSQ_ISE_SB_EENSQ_ISF_SB_EEEEEaSH_aSH_NS1A_6fusion15FusionCallbacksIS1E_NS1I_17LinearCombinationIaiaiLNS_15FloatRoundStyleE2EEESG_S1H_JEEENS4_5SM1004TMEM4LOAD26SM100_TMEM_LOAD_32dp32b64xESX_NSY_INSZ_ILi2ELi4ELi3EEES12_NSQ_INS5_IJS13_SF_EEENS5_IJSF_SB_EEEEEEENS4_39AutoVectorizingCopyWithAssumedAlignmentILi128EEENS4_14SM90_TMA_STOREES1W_S1Y_S1Y_EEEvvEEEEvNT_6ParamsE)
        /*0008*/ 	.word	0x000000c6


	//----- nvinfo : EIATTR_FRAME_SIZE
	.align		4
.L_19:
        /*000c*/ 	.byte	0x04, 0x11
        /*000e*/ 	.short	(.L_21 - .L_20)
	.align		4
.L_20:
        /*0010*/ 	.word	index@($__internal_2_$__cuda_sm10x_tcgen05_guardrail_trap_unallocated_columns_being_dealloced)
        /*0014*/ 	.word	0x00000000


	//----- nvinfo : EIATTR_FRAME_SIZE
	.align		4
.L_21:
        /*0018*/ 	.byte	0x04, 0x11
        /*001a*/ 	.short	(.L_23 - .L_22)
	.align		4
.L_22:
        /*001c*/ 	.word	index@($__internal_1_$__cuda_sm10x_tcgen05_guardrail_trap_phase_invalid_during_alloc)
        /*0020*/ 	.word	0x00000000


	//----- nvinfo : EIATTR_FRAME_SIZE
	.align		4
.L_23:
        /*0024*/ 	.byte	0x04, 0x11
        /*0026*/ 	.short	(.L_25 - .L_24)
	.align		4
.L_24:
        /*0028*/ 	.word	index@($__internal_0_$__cuda_sm10x_tcgen05_guardrail_trap_col_being_dealloced_not_returned_by_alloc)
        /*002c*/ 	.word	0x00000000


	//----- nvinfo : EIATTR_FRAME_SIZE
	.align		4
.L_25:
        /*0030*/ 	.byte	0x04, 0x11
        /*0032*/ 	.short	(.L_27 - .L_26)
	.align		4
.L_26:
        /*0034*/ 	.word	index@(_ZN7cutlass13device_kernelINS_4gemm6kernel13GemmUniversalIN4cute5tupleIJiiiiEEENS1_10collective13CollectiveMmaINS1_35MainloopSm100TmaUmmaWarpSpecializedILi2ELi2ELi4ENS5_IJNS4_1CILi1EEESB_SB_EEEEENS5_IJNSA_ILi128EEENSA_ILi64EEESE_EEEaNS5_IJlSB_lEEEaSH_NS4_8TiledMMAINS4_8MMA_AtomIJNS4_15SM100_MMA_S8_SSIaaiLi128ELi64ELNS4_4UMMA5MajorE0ELSM_0ELNSL_8SaturateE0EEEEEENS4_6LayoutISC_NS5_IJNSA_ILi0EEESR_SR_EEEEENS5_IJNS4_10UnderscoreESU_SU_EEEEENS4_13SM90_TMA_LOADENS4_14ComposedLayoutINS4_7SwizzleILi3ELi4ELi3EEENS4_18smem_ptr_flag_bitsILi8EEENSQ_INS5_IJNSA_ILi8EEESE_EEENS5_IJSE_SB_EEEEEEEvNS4_8identityESX_S17_vS18_EENS_8epilogue10collective18CollectiveEpilogueINS1A_23Sm100TmaWarpSpecializedILi1ELi1ELi64ELb0ELb0EEEJSG_NS5_IJNSQ_ISE_SB_EENSQ_ISF_SB_EEEEEaSH_aSH_NS1A_6fusion15FusionCallbacksIS1E_NS1I_17LinearCombinationIaiaiLNS_15FloatRoundStyleE2EEESG_S1H_JEEENS4_5SM1004TMEM4LOAD26SM100_TMEM_LOAD_32dp32b64xESX_NSY_INSZ_ILi2ELi4ELi3EEES12_NSQ_INS5_IJS13_SF_EEENS5_IJSF_SB_EEEEEEENS4_39AutoVectorizingCopyWithAssumedAlignmentILi128EEENS4_14SM90_TMA_STOREES1W_S1Y_S1Y_EEEvvEEEEvNT_6ParamsE)
        /*0038*/ 	.word	0x00000000


	//----- nvinfo : EIATTR_MIN_STACK_SIZE
	.align		4
.L_27:
        /*003c*/ 	.byte	0x04, 0x12
        /*003e*/ 	.short	(.L_29 - .L_28)
	.align		4
.L_28:
        /*0040*/ 	.word	index@(_ZN7cutlass13device_kernelINS_4gemm6kernel13GemmUniversalIN4cute5tupleIJiiiiEEENS1_10collective13CollectiveMmaINS1_35MainloopSm100TmaUmmaWarpSpecializedILi2ELi2ELi4ENS5_IJNS4_1CILi1EEESB_SB_EEEEENS5_IJNSA_ILi128EEENSA_ILi64EEESE_EEEaNS5_IJlSB_lEEEaSH_NS4_8TiledMMAINS4_8MMA_AtomIJNS4_15SM100_MMA_S8_SSIaaiLi128ELi64ELNS4_4UMMA5MajorE0ELSM_0ELNSL_8SaturateE0EEEEEENS4_6LayoutISC_NS5_IJNSA_ILi0EEESR_SR_EEEEENS5_IJNS4_10UnderscoreESU_SU_EEEEENS4_13SM90_TMA_LOADENS4_14ComposedLayoutINS4_7SwizzleILi3ELi4ELi3EEENS4_18smem_ptr_flag_bitsILi8EEENSQ_INS5_IJNSA_ILi8EEESE_EEENS5_IJSE_SB_EEEEEEEvNS4_8identityESX_S17_vS18_EENS_8epilogue10collective18CollectiveEpilogueINS1A_23Sm100TmaWarpSpecializedILi1ELi1ELi64ELb0ELb0EEEJSG_NS5_IJNSQ_ISE_SB_EENSQ_ISF_SB_EEEEEaSH_aSH_NS1A_6fusion15FusionCallbacksIS1E_NS1I_17LinearCombinationIaiaiLNS_15FloatRoundStyleE2EEESG_S1H_JEEENS4_5SM1004TMEM4LOAD26SM100_TMEM_LOAD_32dp32b64xESX_NSY_INSZ_ILi2ELi4ELi3EEES12_NSQ_INS5_IJS13_SF_EEENS5_IJSF_SB_EEEEEEENS4_39AutoVectorizingCopyWithAssumedAlignmentILi128EEENS4_14SM90_TMA_STOREES1W_S1Y_S1Y_EEEvvEEEEvNT_6ParamsE)
        /*0044*/ 	.word	0x00000000
.L_29:


//--------------------- .nv.compat                --------------------------
	.section	.nv.compat,"",@"SHT_CUDA_COMPAT_INFO"
	.align	4
        /*0000*/ 	.byte	0x02, 0x09, 0x01, 0x00, 0x02, 0x02, 0x03, 0x00, 0x02, 0x05, 0x06, 0x00, 0x03, 0x07, 0x01, 0x01
        /*0010*/ 	.byte	0x02, 0x03, 0x01, 0x00, 0x02, 0x06, 0x01, 0x00, 0x04, 0x0b, 0x08, 0x00, 0x01, 0x00, 0x00, 0x00
        /*0020*/ 	.byte	0x00, 0x00, 0x00, 0x00


//--------------------- .nv.info._ZN7cutlass13device_kernelINS_4gemm6kernel13GemmUniversalIN4cute5tupleIJiiiiEEENS1_10collective13CollectiveMmaINS1_35MainloopSm100TmaUmmaWarpSpecializedILi2ELi2ELi4ENS5_IJNS4_1CILi1EEESB_SB_EEEEENS5_IJNSA_ILi128EEENSA_ILi64EEESE_EEEaNS5_IJlSB_lEEEaSH_NS4_8TiledMMAINS4_8MMA_AtomIJNS4_15SM100_MMA_S8_SSIaaiLi128ELi64ELNS4_4UMMA5MajorE0ELSM_0ELNSL_8SaturateE0EEEEEENS4_6LayoutISC_NS5_IJNSA_ILi0EEESR_SR_EEEEENS5_IJNS4_10UnderscoreESU_SU_EEEEENS4_13SM90_TMA_LOADENS4_14ComposedLayoutINS4_7SwizzleILi3ELi4ELi3EEENS4_18smem_ptr_flag_bitsILi8EEENSQ_INS5_IJNSA_ILi8EEESE_EEENS5_IJSE_SB_EEEEEEEvNS4_8identityESX_S17_vS18_EENS_8epilogue10collective18CollectiveEpilogueINS1A_23Sm100TmaWarpSpecializedILi1ELi1ELi64ELb0ELb0EEEJSG_NS5_IJNSQ_ISE_SB_EENSQ_ISF_SB_EEEEEaSH_aSH_NS1A_6fusion15FusionCallbacksIS1E_NS1I_17LinearCombinationIaiaiLNS_15FloatRoundStyleE2EEESG_S1H_JEEENS4_5SM1004TMEM4LOAD26SM100_TMEM_LOAD_32dp32b64xESX_NSY_INSZ_ILi2ELi4ELi3EEES12_NSQ_INS5_IJS13_SF_EEENS5_IJSF_SB_EEEEEEENS4_39AutoVectorizingCopyWithAssumedAlignmentILi128EEENS4_14SM90_TMA_STOREES1W_S1Y_S1Y_EEEvvEEEEvNT_6ParamsE --------------------------
	.section	.nv.info._ZN7cutlass13device_kernelINS_4gemm6kernel13GemmUniversalIN4cute5tupleIJiiiiEEENS1_10collective13CollectiveMmaINS1_35MainloopSm100TmaUmmaWarpSpecializedILi2ELi2ELi4ENS5_IJNS4_1CILi1EEESB_SB_EEEEENS5_IJNSA_ILi128EEENSA_ILi64EEESE_EEEaNS5_IJlSB_lEEEaSH_NS4_8TiledMMAINS4_8MMA_AtomIJNS4_15SM100_MMA_S8_SSIaaiLi128ELi64ELNS4_4UMMA5MajorE0ELSM_0ELNSL_8SaturateE0EEEEEENS4_6LayoutISC_NS5_IJNSA_ILi0EEESR_SR_EEEEENS5_IJNS4_10UnderscoreESU_SU_EEEEENS4_13SM90_TMA_LOADENS4_14ComposedLayoutINS4_7SwizzleILi3ELi4ELi3EEENS4_18smem_ptr_flag_bitsILi8EEENSQ_INS5_IJNSA_ILi8EEESE_EEENS5_IJSE_SB_EEEEEEEvNS4_8identityESX_S17_vS18_EENS_8epilogue10collective18CollectiveEpilogueINS1A_23Sm100TmaWarpSpecializedILi1ELi1ELi64ELb0ELb0EEEJSG_NS5_IJNSQ_ISE_SB_EENSQ_ISF_SB_EEEEEaSH_aSH_NS1A_6fusion15FusionCallbacksIS1E_NS1I_17LinearCombinationIaiaiLNS_15FloatRoundStyleE2EEESG_S1H_JEEENS4_5SM1004TMEM4LOAD26SM100_TMEM_LOAD_32dp32b64xESX_NSY_INSZ_ILi2ELi4ELi3EEES12_NSQ_INS5_IJS13_SF_EEENS5_IJSF_SB_EEEEEEENS4_39AutoVectorizingCopyWithAssumedAlignmentILi128EEENS4_14SM90_TMA_STOREES1W_S1Y_S1Y_EEEvvEEEEvNT_6ParamsE,"",@"SHT_CUDA_INFO"
	.sectionflags	@""
	.align	4


	//----- nvinfo : EIATTR_CUDA_API_VERSION
	.align		4
        /*0000*/ 	.byte	0x04, 0x37
        /*0002*/ 	.short	(.L_31 - .L_30)
.L_30:
        /*0004*/ 	.word	0x00000082


	//----- nvinfo : EIATTR_KPARAM_INFO
	.align		4
.L_31:
        /*0008*/ 	.byte	0x04, 0x17
        /*000a*/ 	.short	(.L_33 - .L_32)
.L_32:
        /*000c*/ 	.word	0x00000000
        /*0010*/ 	.short	0x0000
        /*0012*/ 	.short	0x0000
        /*0014*/ 	.byte	0x00, 0xf0, 0x01, 0x20


	//----- nvinfo : EIATTR_AT_ENTRY_FRAGMENTS
	.align		4
.L_33:
        /*0018*/ 	.byte	0x04, 0x4f
        /*001a*/ 	.short	(.L_35 - .L_34)


	//   ....[0]....
.L_34:
        /*001c*/ 	.word	0x00000006


	//----- nvinfo : EIATTR_RESERVED_SMEM_USED
	.align		4
.L_35:
        /*0020*/ 	.byte	0x01, 0x41
	.zero		2


	//----- nvinfo : EIATTR_SPARSE_MMA_MASK
	.align		4
        /*0024*/ 	.byte	0x03, 0x50
        /*0026*/ 	.short	0x0000


	//----- nvinfo : EIATTR_TCGEN05_1CTA_USED
	.align		4
        /*0028*/ 	.byte	0x01, 0x51
	.zero		2


	//----- nvinfo : EIATTR_MAXREG_COUNT
	.align		4
        /*002c*/ 	.byte	0x03, 0x1b
        /*002e*/ 	.short	0x00ff


	//----- nvinfo : EIATTR_NUM_BARRIERS
	.align		4
        /*0030*/ 	.byte	0x02, 0x4c
        /*0032*/ 	.byte	0x07
	.zero		1


	//----- nvinfo : EIATTR_EXTERNS
	.align		4
        /*0034*/ 	.byte	0x04, 0x0f
        /*0036*/ 	.short	(.L_37 - .L_36)


	//   ....[0]....
	.align		4
.L_36:
        /*0038*/ 	.word	index@(__assertfail)


	//----- nvinfo : EIATTR_MERCURY_ISA_VERSION
	.align		4
.L_37:
        /*003c*/ 	.byte	0x03, 0x5f
        /*003e*/ 	.short	0x0101


	//----- nvinfo : EIATTR_INT_WARP_WIDE_INSTR_OFFSETS
	.align		4
        /*0040*/ 	.byte	0x04, 0x31
        /*0042*/ 	.short	(.L_39 - .L_38)


	//   ....[0]....
.L_38:
        /*0044*/ 	.word	0x00001d50


	//   ....[1]....
        /*0048*/ 	.word	0x00003680


	//   ....[2]....
        /*004c*/ 	.word	0x000036a0


	//   ....[3]....
        /*0050*/ 	.word	0x000036d0


	//   ....[4]....
        /*0054*/ 	.word	0x000040e0


	//   ....[5]....
        /*0058*/ 	.word	0x000041d0


	//----- nvinfo : EIATTR_COOP_GROUP_MASK_REGIDS
	.align		4
.L_39:
        /*005c*/ 	.byte	0x04, 0x29
        /*005e*/ 	.short	(.L_41 - .L_40)


	//   ....[0]....
.L_40:
        /*0060*/ 	.word	0xffffffff


	//   ....[1]....
        /*0064*/ 	.word	0xffffffff


	//   ....[2]....
        /*0068*/ 	.word	0xffffffff


	//   ....[3]....
        /*006c*/ 	.word	0xffffffff


	//   ....[4]....
        /*0070*/ 	.word	0xffffffff


	//   ....[5]....
        /*0074*/ 	.word	0xffffffff


	//   ....[6]....
        /*0078*/ 	.word	0xffffffff


	//   ....[7]....
        /*007c*/ 	.word	0xffffffff


	//   ....[8]....
        /*0080*/ 	.word	0xffffffff


	//   ....[9]....
        /*0084*/ 	.word	0xffffffff


	//   ....[10]....
        /*0088*/ 	.word	0xffffffff


	//   ....[11]....
        /*008c*/ 	.word	0xffffffff


	//   ....[12]....
        /*0090*/ 	.word	0xffffffff


	//----- nvinfo : EIATTR_COOP_GROUP_INSTR_OFFSETS
	.align		4
.L_41:
        /*0094*/ 	.byte	0x04, 0x28
        /*0096*/ 	.short	(.L_43 - .L_42)


	//   ....[0]....
.L_42:
        /*0098*/ 	.word	0x00000090


	//   ....[1]....
        /*009c*/ 	.word	0x000004d0


	//   ....[2]....
        /*00a0*/ 	.word	0x00000600


	//   ....[3]....
        /*00a4*/ 	.word	0x00000740


	//   ....[4]....
        /*00a8*/ 	.word	0x00000840


	//   ....[5]....
        /*00ac*/ 	.word	0x000009b0


	//   ....[6]....
        /*00b0*/ 	.word	0x00000b50


	//   ....[7]....
        /*00b4*/ 	.word	0x00001c30


	//   ....[8]....
        /*00b8*/ 	.word	0x000028f0


	//   ....[9]....
        /*00bc*/ 	.word	0x00002b00


	//   ....[10]....
        /*00c0*/ 	.word	0x00002b30


	//   ....[11]....
        /*00c4*/ 	.word	0x00003560


	//   ....[12]....
        /*00c8*/ 	.word	0x00003790


	//----- nvinfo : EIATTR_VRC_CTA_INIT_COUNT
	.align		4
.L_43:
        /*00cc*/ 	.byte	0x02, 0x4a
        /*00ce*/ 	.byte	0x80
	.zero		1


	//----- nvinfo : EIATTR_SYSCALL_OFFSETS
	.align		4
        /*00d0*/ 	.byte	0x04, 0x46
        /*00d2*/ 	.short	(.L_45 - .L_44)


	//   ....[0]....
.L_44:
        /*00d4*/ 	.word	0x00004c00


	//   ....[1]....
        /*00d8*/ 	.word	0x00004d40


	//   ....[2]....
        /*00dc*/ 	.word	0x000054e0


	//----- nvinfo : EIATTR_MBARRIER_INSTR_OFFSETS
	.align		4
.L_45:
        /*00e0*/ 	.byte	0x04, 0x39
        /*00e2*/ 	.short	(.L_47 - .L_46)


	//   ....[0]....
.L_46:
        /*00e4*/ 	.word	0x000005b0
        /*00e8*/ 	.word	0x000000ff
        /*00ec*/ 	.word	0x00000000
        /*00f0*/ 	.short	0x0100
        /*00f2*/ 	.byte	0x05
	.zero		1


	//   ....[1]....
        /*00f4*/ 	.word	0x000005c0
        /*00f8*/ 	.word	0x000000ff
        /*00fc*/ 	.word	0x00000010
        /*0100*/ 	.short	0x0100
        /*0102*/ 	.byte	0x05
	.zero		1


	//   ....[2]....
        /*0104*/ 	.word	0x000005d0
        /*0108*/ 	.word	0x000000ff
        /*010c*/ 	.word	0x00000008
        /*0110*/ 	.short	0x0100
        /*0112*/ 	.byte	0x05
	.zero		1


	//   ....[3]....
        /*0114*/ 	.word	0x000005e0
        /*0118*/ 	.word	0x000000ff
        /*011c*/ 	.word	0x00000018
        /*0120*/ 	.short	0x0100
        /*0122*/ 	.byte	0x05
	.zero		1


	//   ....[4]....
        /*0124*/ 	.word	0x00000710
        /*0128*/ 	.word	0x000000ff
        /*012c*/ 	.word	0x00000020
        /*0130*/ 	.short	0x0100
        /*0132*/ 	.byte	0x06
	.zero		1


	//   ....[5]....
        /*0134*/ 	.word	0x00000720
        /*0138*/ 	.word	0x000000ff
        /*013c*/ 	.word	0x00000028
        /*0140*/ 	.short	0x0100
        /*0142*/ 	.byte	0x06
	.zero		1


	//   ....[6]....
        /*0144*/ 	.word	0x00000810
        /*0148*/ 	.word	0x000000ff
        /*014c*/ 	.word	0x00000030
        /*0150*/ 	.short	0x0100
        /*0152*/ 	.byte	0x05
	.zero		1


	//   ....[7]....
        /*0154*/ 	.word	0x00000820
        /*0158*/ 	.word	0x000000ff
        /*015c*/ 	.word	0x00000038
        /*0160*/ 	.short	0x0100
        /*0162*/ 	.byte	0x05
	.zero		1


	//   ....[8]....
        /*0164*/ 	.word	0x00000960
        /*0168*/ 	.word	0x000000ff
        /*016c*/ 	.word	0x00000040
        /*0170*/ 	.short	0x0100
        /*0172*/ 	.byte	0x05
	.zero		1


	//   ....[9]....
        /*0174*/ 	.word	0x00000970
        /*0178*/ 	.word	0x000000ff
        /*017c*/ 	.word	0x00000050
        /*0180*/ 	.short	0x0100
        /*0182*/ 	.byte	0x05
	.zero		1


	//   ....[10]....
        /*0184*/ 	.word	0x00000980
        /*0188*/ 	.word	0x000000ff
        /*018c*/ 	.word	0x00000048
        /*0190*/ 	.short	0x0100
        /*0192*/ 	.byte	0x05
	.zero		1


	//   ....[11]....
        /*0194*/ 	.word	0x00000990
        /*0198*/ 	.word	0x000000ff
        /*019c*/ 	.word	0x00000058
        /*01a0*/ 	.short	0x0100
        /*01a2*/ 	.byte	0x05
	.zero		1


	//   ....[12]....
        /*01a4*/ 	.word	0x00000ac0
        /*01a8*/ 	.word	0x000000ff
        /*01ac*/ 	.word	0x00000060
        /*01b0*/ 	.short	0x0100
        /*01b2*/ 	.byte	0x06
	.zero		1


	//   ....[13]....
        /*01b4*/ 	.word	0x00000ad0
        /*01b8*/ 	.word	0x000000ff
        /*01bc*/ 	.word	0x00000080
        /*01c0*/ 	.short	0x0100
        /*01c2*/ 	.byte	0x06
	.zero		1


	//   ....[14]....
        /*01c4*/ 	.word	0x00000ae0
        /*01c8*/ 	.word	0x000000ff
        /*01cc*/ 	.word	0x00000068
        /*01d0*/ 	.short	0x0100
        /*01d2*/ 	.byte	0x06
	.zero		1


	//   ....[15]....
        /*01d4*/ 	.word	0x00000af0
        /*01d8*/ 	.word	0x000000ff
        /*01dc*/ 	.word	0x00000088
        /*01e0*/ 	.short	0x0100
        /*01e2*/ 	.byte	0x06
	.zero		1


	//   ....[16]....
        /*01e4*/ 	.word	0x00000b00
        /*01e8*/ 	.word	0x000000ff
        /*01ec*/ 	.word	0x00000070
        /*01f0*/ 	.short	0x0100
        /*01f2*/ 	.byte	0x06
	.zero		1


	//   ....[17]....
        /*01f4*/ 	.word	0x00000b10
        /*01f8*/ 	.word	0x000000ff
        /*01fc*/ 	.word	0x00000090
        /*0200*/ 	.short	0x0100
        /*0202*/ 	.byte	0x06
	.zero		1


	//   ....[18]....
        /*0204*/ 	.word	0x00000b20
        /*0208*/ 	.word	0x000000ff
        /*020c*/ 	.word	0x00000078
        /*0210*/ 	.short	0x0100
        /*0212*/ 	.byte	0x06
	.zero		1


	//   ....[19]....
        /*0214*/ 	.word	0x00000b30
        /*0218*/ 	.word	0x000000ff
        /*021c*/ 	.word	0x00000098
        /*0220*/ 	.short	0x0100
        /*0222*/ 	.byte	0x06
	.zero		1


	//   ....[20]....
        /*0224*/ 	.word	0x00000c20
        /*0228*/ 	.word	0x000000ff
        /*022c*/ 	.word	0x000000a0
        /*0230*/ 	.short	0x0100
        /*0232*/ 	.byte	0x05
	.zero		1


	//   ....[21]....
        /*0234*/ 	.word	0x00000c30
        /*0238*/ 	.word	0x000000ff
        /*023c*/ 	.word	0x000000b0
        /*0240*/ 	.short	0x0100
        /*0242*/ 	.byte	0x05
	.zero		1


	//   ....[22]....
        /*0244*/ 	.word	0x00000c40
        /*0248*/ 	.word	0x000000ff
        /*024c*/ 	.word	0x000000a8
        /*0250*/ 	.short	0x0100
        /*0252*/ 	.byte	0x05
	.zero		1


	//   ....[23]....
        /*0254*/ 	.word	0x00000c50
        /*0258*/ 	.word	0x000000ff
        /*025c*/ 	.word	0x000000b8
        /*0260*/ 	.short	0x0100
        /*0262*/ 	.byte	0x05
	.zero		1


	//   ....[24]....
        /*0264*/ 	.word	0x00001530
        /*0268*/ 	.word	0x00000003
        /*026c*/ 	.word	0x000000b0
        /*0270*/ 	.short	0x010a
        /*0272*/ 	.byte	0xff
	.zero		1


	//   ....[25]....
        /*0274*/ 	.word	0x00001560
        /*0278*/ 	.word	0x00000003
        /*027c*/ 	.word	0x000000a0
        /*0280*/ 	.short	0x0101
        /*0282*/ 	.byte	0xff
	.zero		1


	//   ....[26]....
        /*0284*/ 	.word	0x00001630
        /*0288*/ 	.word	0x000000ff
        /*028c*/ 	.word	0x00000010
        /*0290*/ 	.short	0x010a
        /*0292*/ 	.byte	0x08
	.zero		1


	//   ....[27]....
        /*0294*/ 	.word	0x000016d0
        /*0298*/ 	.word	0x000000ff
        /*029c*/ 	.word	0x00000010
        /*02a0*/ 	.short	0x010a
        /*02a2*/ 	.byte	0x21
	.zero		1


	//   ....[28]....
        /*02a4*/ 	.word	0x00001820
        /*02a8*/ 	.word	0x000000ff
        /*02ac*/ 	.word	0x00000010
        /*02b0*/ 	.short	0x010a
        /*02b2*/ 	.byte	0x08
	.zero		1


	//   ....[29]....
        /*02b4*/ 	.word	0x00001930
        /*02b8*/ 	.word	0x000000ff
        /*02bc*/ 	.word	0x00000038
        /*02c0*/ 	.short	0x0101
        /*02c2*/ 	.byte	0x04
	.zero		1


	//   ....[30]....
        /*02c4*/ 	.word	0x00001950
        /*02c8*/ 	.word	0x000000ff
        /*02cc*/ 	.word	0x00000010
        /*02d0*/ 	.short	0x010a
        /*02d2*/ 	.byte	0x08
	.zero		1


	//   ....[31]....
        /*02d4*/ 	.word	0x000019d0
        /*02d8*/ 	.word	0x000000ff
        /*02dc*/ 	.word	0x00000010
        /*02e0*/ 	.short	0x010a
        /*02e2*/ 	.byte	0x11
	.zero		1


	//   ....[32]....
        /*02e4*/ 	.word	0x00001b20
        /*02e8*/ 	.word	0x000000ff
        /*02ec*/ 	.word	0x00000010
        /*02f0*/ 	.short	0x010a
        /*02f2*/ 	.byte	0x08
	.zero		1


	//   ....[33]....
        /*02f4*/ 	.word	0x00001c60
        /*02f8*/ 	.word	0x00000002
        /*02fc*/ 	.word	0x00000040
        /*0300*/ 	.short	0x010a
        /*0302*/ 	.byte	0xff
	.zero		1


	//   ....[34]....
        /*0304*/ 	.word	0x00001d20
        /*0308*/ 	.word	0x00000002
        /*030c*/ 	.word	0x00000000
        /*0310*/ 	.short	0x0101
        /*0312*/ 	.byte	0xff
	.zero		1


	//   ....[35]....
        /*0314*/ 	.word	0x00002280
        /*0318*/ 	.word	0x000000ff
        /*031c*/ 	.word	0x00000000
        /*0320*/ 	.short	0x010a
        /*0322*/ 	.byte	0x04
	.zero		1


	//   ....[36]....
        /*0324*/ 	.word	0x00002320
        /*0328*/ 	.word	0x00000000
        /*032c*/ 	.word	0x00000000
        /*0330*/ 	.short	0x010a
        /*0332*/ 	.byte	0xff
	.zero		1


	//   ....[37]....
        /*0334*/ 	.word	0x00002440
        /*0338*/ 	.word	0x00000000
        /*033c*/ 	.word	0x000000a0
        /*0340*/ 	.short	0x010a
        /*0342*/ 	.byte	0xff
	.zero		1


	//   ....[38]....
        /*0344*/ 	.word	0x000024a0
        /*0348*/ 	.word	0x00000004
        /*034c*/ 	.word	0x00000000
        /*0350*/ 	.short	0x0101
        /*0352*/ 	.byte	0xff
	.zero		1


	//   ....[39]....
        /*0354*/ 	.word	0x000024c0
        /*0358*/ 	.word	0x000000ff
        /*035c*/ 	.word	0x00000050
        /*0360*/ 	.short	0x010a
        /*0362*/ 	.byte	0x05
	.zero		1


	//   ....[40]....
        /*0364*/ 	.word	0x000025e0
        /*0368*/ 	.word	0x00000000
        /*036c*/ 	.word	0x00000040
        /*0370*/ 	.short	0x010a
        /*0372*/ 	.byte	0xff
	.zero		1


	//   ....[41]....
        /*0374*/ 	.word	0x000026f0
        /*0378*/ 	.word	0x00000000
        /*037c*/ 	.word	0x00000000
        /*0380*/ 	.short	0x0101
        /*0382*/ 	.byte	0xff
	.zero		1


	//   ....[42]....
        /*0384*/ 	.word	0x00002780
        /*0388*/ 	.word	0x000000ff
        /*038c*/ 	.word	0x00000050
        /*0390*/ 	.short	0x0106
        /*0392*/ 	.byte	0x05
	.zero		1


	//   ....[43]....
        /*0394*/ 	.word	0x000027a0
        /*0398*/ 	.word	0x000000ff
        /*039c*/ 	.word	0x00000050
        /*03a0*/ 	.short	0x010a
        /*03a2*/ 	.byte	0x05
	.zero		1


	//   ....[44]....
        /*03a4*/ 	.word	0x00002830
        /*03a8*/ 	.word	0x000000ff
        /*03ac*/ 	.word	0x00000050
        /*03b0*/ 	.short	0x0106
        /*03b2*/ 	.byte	0x04
	.zero		1


	//   ....[45]....
        /*03b4*/ 	.word	0x00002870
        /*03b8*/ 	.word	0x00000000
        /*03bc*/ 	.word	0x00000050
        /*03c0*/ 	.short	0x010a
        /*03c2*/ 	.byte	0xff
	.zero		1


	//   ....[46]....
        /*03c4*/ 	.word	0x00002db0
        /*03c8*/ 	.word	0x00000000
        /*03cc*/ 	.word	0x00000040
        /*03d0*/ 	.short	0x010a
        /*03d2*/ 	.byte	0xff
	.zero		1


	//   ....[47]....
        /*03d4*/ 	.word	0x00002ec0
        /*03d8*/ 	.word	0x00000003
        /*03dc*/ 	.word	0x00000000
        /*03e0*/ 	.short	0x0101
        /*03e2*/ 	.byte	0xff
	.zero		1


	//   ....[48]....
        /*03e4*/ 	.word	0x00002ed0
        /*03e8*/ 	.word	0x000000ff
        /*03ec*/ 	.word	0x00000000
        /*03f0*/ 	.short	0x010a
        /*03f2*/ 	.byte	0x06
	.zero		1


	//   ....[49]....
        /*03f4*/ 	.word	0x00002ef0
        /*03f8*/ 	.word	0x000000ff
        /*03fc*/ 	.word	0x00000080
        /*0400*/ 	.short	0x010a
        /*0402*/ 	.byte	0x07
	.zero		1


	//   ....[50]....
        /*0404*/ 	.word	0x00002fc0
        /*0408*/ 	.word	0x000000ff
        /*040c*/ 	.word	0x00000000
        /*0410*/ 	.short	0x010a
        /*0412*/ 	.byte	0x06
	.zero		1


	//   ....[51]....
        /*0414*/ 	.word	0x000030f0
        /*0418*/ 	.word	0x000000ff
        /*041c*/ 	.word	0x00000000
        /*0420*/ 	.short	0x010a
        /*0422*/ 	.byte	0x1a
	.zero		1


	//   ....[52]....
        /*0424*/ 	.word	0x00003390
        /*0428*/ 	.word	0x000000ff
        /*042c*/ 	.word	0x00000000
        /*0430*/ 	.short	0x010a
        /*0432*/ 	.byte	0x06
	.zero		1


	//   ....[53]....
        /*0434*/ 	.word	0x00003420
        /*0438*/ 	.word	0x000000ff
        /*043c*/ 	.word	0x00000000
        /*0440*/ 	.short	0x010a
        /*0442*/ 	.byte	0x06
	.zero		1


	//   ....[54]....
        /*0444*/ 	.word	0x000034b0
        /*0448*/ 	.word	0x000000ff
        /*044c*/ 	.word	0x00000000
        /*0450*/ 	.short	0x010a
        /*0452*/ 	.byte	0x06
	.zero		1


	//   ....[55]....
        /*0454*/ 	.word	0x00003540
        /*0458*/ 	.word	0x000000ff
        /*045c*/ 	.word	0x00000000
        /*0460*/ 	.short	0x010a
        /*0462*/ 	.byte	0x07
	.zero		1


	//   ....[56]....
        /*0464*/ 	.word	0x00003980
        /*0468*/ 	.word	0x00000000
        /*046c*/ 	.word	0x00000040
        /*0470*/ 	.short	0x010a
        /*0472*/ 	.byte	0xff
	.zero		1


	//   ....[57]....
        /*0474*/ 	.word	0x00003a70
        /*0478*/ 	.word	0x00000000
        /*047c*/ 	.word	0x00000000
        /*0480*/ 	.short	0x0101
        /*0482*/ 	.byte	0xff
	.zero		1


	//   ....[58]....
        /*0484*/ 	.word	0x00003d90
        /*0488*/ 	.word	0x000000ff
        /*048c*/ 	.word	0x00000038
        /*0490*/ 	.short	0x010a
        /*0492*/ 	.byte	0x06
	.zero		1


	//   ....[59]....
        /*0494*/ 	.word	0x00003f10
        /*0498*/ 	.word	0x000000ff
        /*049c*/ 	.word	0x00000028
        /*04a0*/ 	.short	0x010a
        /*04a2*/ 	.byte	0x06
	.zero		1


	//   ....[60]....
        /*04a4*/ 	.word	0x00004240
        /*04a8*/ 	.word	0x000000ff
        /*04ac*/ 	.word	0x00000020
        /*04b0*/ 	.short	0x010b
        /*04b2*/ 	.byte	0x06
	.zero		1


	//   ....[61]....
        /*04b4*/ 	.word	0x00004260
        /*04b8*/ 	.word	0x000000ff
        /*04bc*/ 	.word	0x00000000
        /*04c0*/ 	.short	0x0101
        /*04c2*/ 	.byte	0x25
	.zero		1


	//   ....[62]....
        /*04c4*/ 	.word	0x000042a0
        /*04c8*/ 	.word	0x00000000
        /*04cc*/ 	.word	0x00000028
        /*04d0*/ 	.short	0x010a
        /*04d2*/ 	.byte	0xff
	.zero		1


	//   ....[63]....
        /*04d4*/ 	.word	0x00004610
        /*04d8*/ 	.word	0x00000000
        /*04dc*/ 	.word	0x00000040
        /*04e0*/ 	.short	0x010a
        /*04e2*/ 	.byte	0xff
	.zero		1


	//   ....[64]....
        /*04e4*/ 	.word	0x00004720
        /*04e8*/ 	.word	0x00000000
        /*04ec*/ 	.word	0x00000000
        /*04f0*/ 	.short	0x0101
        /*04f2*/ 	.byte	0xff
	.zero		1


	//   ....[65]....
        /*04f4*/ 	.word	0x000050c0
        /*04f8*/ 	.word	0x000000ff
        /*04fc*/ 	.word	0x00000020
        /*0500*/ 	.short	0x010a
        /*0502*/ 	.byte	0x2b
	.zero		1


	//   ....[66]....
        /*0504*/ 	.word	0x000050d0
        /*0508*/ 	.word	0x00000094
        /*050c*/ 	.word	0x00000060
        /*0510*/ 	.short	0x010a
        /*0512*/ 	.byte	0xff
	.zero		1


	//   ....[67]....
        /*0514*/ 	.word	0x00005260
        /*0518*/ 	.word	0x000000ff
        /*051c*/ 	.word	0x00000020
        /*0520*/ 	.short	0x010a
        /*0522*/ 	.byte	0x2b
	.zero		1


	//   ....[68]....
        /*0524*/ 	.word	0x00005360
        /*0528*/ 	.word	0x000000ff
        /*052c*/ 	.word	0x00000000
        /*0530*/ 	.short	0x0101
        /*0532*/ 	.byte	0x04
	.zero		1


	//   ....[69]....
        /*0534*/ 	.word	0x000053c0
        /*0538*/ 	.word	0x00000094
        /*053c*/ 	.word	0x00000060
        /*0540*/ 	.short	0x010a
        /*0542*/ 	.byte	0xff
	.zero		1


	//   ....[70]....
        /*0544*/ 	.word	0x00005730
        /*0548*/ 	.word	0x000000ff
        /*054c*/ 	.word	0x00000000
        /*0550*/ 	.short	0x0101
        /*0552*/ 	.byte	0x05
	.zero		1


	//   ....[71]....
        /*0554*/ 	.word	0x00006920
        /*0558*/ 	.word	0x00000003
        /*055c*/ 	.word	0x000000b0
        /*0560*/ 	.short	0x010a
        /*0562*/ 	.byte	0xff
	.zero		1


	//   ....[72]....
        /*0564*/ 	.word	0x00006980
        /*0568*/ 	.word	0x00000002
        /*056c*/ 	.word	0x00000010
        /*0570*/ 	.short	0x010a
        /*0572*/ 	.byte	0xff
	.zero		1


	//   ....[73]....
        /*0574*/ 	.word	0x000069e0
        /*0578*/ 	.word	0x00000002
        /*057c*/ 	.word	0x00000010
        /*0580*/ 	.short	0x010a
        /*0582*/ 	.byte	0xff
	.zero		1


	//   ....[74]....
        /*0584*/ 	.word	0x00006a30
        /*0588*/ 	.word	0x00000002
        /*058c*/ 	.word	0x00000040
        /*0590*/ 	.short	0x010a
        /*0592*/ 	.byte	0xff
	.zero		1


	//   ....[75]....
        /*0594*/ 	.word	0x00006a90
        /*0598*/ 	.word	0x00000000
        /*059c*/ 	.word	0x00000000
        /*05a0*/ 	.short	0x010a
        /*05a2*/ 	.byte	0xff
	.zero		1


	//   ....[76]....
        /*05a4*/ 	.word	0x00006ae0
        /*05a8*/ 	.word	0x00000000
        /*05ac*/ 	.word	0x000000a0
        /*05b0*/ 	.short	0x010a
        /*05b2*/ 	.byte	0xff
	.zero		1


	//   ....[77]....
        /*05b4*/ 	.word	0x00006b40
        /*05b8*/ 	.word	0x00000000
        /*05bc*/ 	.word	0x00000050
        /*05c0*/ 	.short	0x010a
        /*05c2*/ 	.byte	0xff
	.zero		1


	//   ....[78]....
        /*05c4*/ 	.word	0x00006b90
        /*05c8*/ 	.word	0x00000000
        /*05cc*/ 	.word	0x00000040
        /*05d0*/ 	.short	0x010a
        /*05d2*/ 	.byte	0xff
	.zero		1


	//   ....[79]....
        /*05d4*/ 	.word	0x00006bf0
        /*05d8*/ 	.word	0x00000000
        /*05dc*/ 	.word	0x00000050
        /*05e0*/ 	.short	0x010a
        /*05e2*/ 	.byte	0xff
	.zero		1


	//   ....[80]....
        /*05e4*/ 	.word	0x00006c40
        /*05e8*/ 	.word	0x00000000
        /*05ec*/ 	.word	0x00000040
        /*05f0*/ 	.short	0x010a
        /*05f2*/ 	.byte	0xff
	.zero		1


	//   ....[81]....
        /*05f4*/ 	.word	0x00006ca0
        /*05f8*/ 	.word	0x00000003
        /*05fc*/ 	.word	0x00000080
        /*0600*/ 	.short	0x010a
        /*0602*/ 	.byte	0xff
	.zero		1


	//   ....[82]....
        /*0604*/ 	.word	0x00006d00
        /*0608*/ 	.word	0x00000000
        /*060c*/ 	.word	0x00000000
        /*0610*/ 	.short	0x010a
        /*0612*/ 	.byte	0xff
	.zero		1


	//   ....[83]....
        /*0614*/ 	.word	0x00006d60
        /*0618*/ 	.word	0x00000000
        /*061c*/ 	.word	0x00000000
        /*0620*/ 	.short	0x010a
        /*0622*/ 	.byte	0xff
	.zero		1


	//   ....[84]....
        /*0624*/ 	.word	0x00006dc0
        /*0628*/ 	.word	0x00000000
        /*062c*/ 	.word	0x00000000
        /*0630*/ 	.short	0x010a
        /*0632*/ 	.byte	0xff
	.zero		1


	//   ....[85]....
        /*0634*/ 	.word	0x00006e20
        /*0638*/ 	.word	0x00000000
        /*063c*/ 	.word	0x00000000
        /*0640*/ 	.short	0x010a
        /*0642*/ 	.byte	0xff
	.zero		1


	//   ....[86]....
        /*0644*/ 	.word	0x00006e80
        /*0648*/ 	.word	0x00000000
        /*064c*/ 	.word	0x00000000
        /*0650*/ 	.short	0x010a
        /*0652*/ 	.byte	0xff
	.zero		1


	//   ....[87]....
        /*0654*/ 	.word	0x00006ed0
        /*0658*/ 	.word	0x00000000
        /*065c*/ 	.word	0x00000040
        /*0660*/ 	.short	0x010a
        /*0662*/ 	.byte	0xff
	.zero		1


	//   ....[88]....
        /*0664*/ 	.word	0x00006f30
        /*0668*/ 	.word	0x00000000
        /*066c*/ 	.word	0x00000038
        /*0670*/ 	.short	0x010a
        /*0672*/ 	.byte	0xff
	.zero		1


	//   ....[89]....
        /*0674*/ 	.word	0x00006f90
        /*0678*/ 	.word	0x00000003
        /*067c*/ 	.word	0x00000028
        /*0680*/ 	.short	0x010a
        /*0682*/ 	.byte	0xff
	.zero		1


	//   ....[90]....
        /*0684*/ 	.word	0x00006fe0
        /*0688*/ 	.word	0x00000000
        /*068c*/ 	.word	0x00000040
        /*0690*/ 	.short	0x010a
        /*0692*/ 	.byte	0xff
	.zero		1


	//   ....[91]....
        /*0694*/ 	.word	0x00007040
        /*0698*/ 	.word	0x00000000
        /*069c*/ 	.word	0x00000020
        /*06a0*/ 	.short	0x010a
        /*06a2*/ 	.byte	0xff
	.zero		1


	//   ....[92]....
        /*06a4*/ 	.word	0x00007090
        /*06a8*/ 	.word	0x00000094
        /*06ac*/ 	.word	0x00000060
        /*06b0*/ 	.short	0x010a
        /*06b2*/ 	.byte	0xff
	.zero		1


	//----- nvinfo : EIATTR_NUM_MBARRIERS
	.align		4
.L_47:
        /*06b4*/ 	.byte	0x03, 0x38
        /*06b6*/ 	.short	0x0018


	//----- nvinfo : EIATTR_EXIT_INSTR_OFFSETS
	.align		4
        /*06b8*/ 	.byte	0x04, 0x1c
        /*06ba*/ 	.short	(.L_49 - .L_48)


	//   ....[0]....
.L_48:
        /*06bc*/ 	.word	0x00002350


	//   ....[1]....
        /*06c0*/ 	.word	0x00002840


	//   ....[2]....
        /*06c4*/ 	.word	0x000028a0


	//   ....[3]....
        /*06c8*/ 	.word	0x000037a0


	//   ....[4]....
        /*06cc*/ 	.word	0x000042d0


	//   ....[5]....
        /*06d0*/ 	.word	0x00004310


	//   ....[6]....
        /*06d4*/ 	.word	0x00006910


	//----- nvinfo : EIATTR_MAX_THREADS
	.align		4
.L_49:
        /*06d8*/ 	.byte	0x04, 0x05
        /*06da*/ 	.short	(.L_51 - .L_50)
.L_50:
        /*06dc*/ 	.word	0x00000100
        /*06e0*/ 	.word	0x00000001
        /*06e4*/ 	.word	0x00000001


	//----- nvinfo : EIATTR_CRS_STACK_SIZE
	.align		4
.L_51:
        /*06e8*/ 	.byte	0x04, 0x1e
        /*06ea*/ 	.short	(.L_53 - .L_52)
.L_52:
        /*06ec*/ 	.word	0x00000000


	//----- nvinfo : EIATTR_CBANK_PARAM_SIZE
	.align		4
.L_53:
        /*06f0*/ 	.byte	0x03, 0x19
        /*06f2*/ 	.short	0x0800


	//----- nvinfo : EIATTR_PARAM_CBANK
	.align		4
        /*06f4*/ 	.byte	0x04, 0x0a
        /*06f6*/ 	.short	(.L_55 - .L_54)
	.align		4
.L_54:
        /*06f8*/ 	.word	index@(.nv.constant0._ZN7cutlass13device_kernelINS_4gemm6kernel13GemmUniversalIN4cute5tupleIJiiiiEEENS1_10collective13CollectiveMmaINS1_35MainloopSm100TmaUmmaWarpSpecializedILi2ELi2ELi4ENS5_IJNS4_1CILi1EEESB_SB_EEEEENS5_IJNSA_ILi128EEENSA_ILi64EEESE_EEEaNS5_IJlSB_lEEEaSH_NS4_8TiledMMAINS4_8MMA_AtomIJNS4_15SM100_MMA_S8_SSIaaiLi128ELi64ELNS4_4UMMA5MajorE0ELSM_0ELNSL_8SaturateE0EEEEEENS4_6LayoutISC_NS5_IJNSA_ILi0EEESR_SR_EEEEENS5_IJNS4_10UnderscoreESU_SU_EEEEENS4_13SM90_TMA_LOADENS4_14ComposedLayoutINS4_7SwizzleILi3ELi4ELi3EEENS4_18smem_ptr_flag_bitsILi8EEENSQ_INS5_IJNSA_ILi8EEESE_EEENS5_IJSE_SB_EEEEEEEvNS4_8identityESX_S17_vS18_EENS_8epilogue10collective18CollectiveEpilogueINS1A_23Sm100TmaWarpSpecializedILi1ELi1ELi64ELb0ELb0EEEJSG_NS5_IJNSQ_ISE_SB_EENSQ_ISF_SB_EEEEEaSH_aSH_NS1A_6fusion15FusionCallbacksIS1E_NS1I_17LinearCombinationIaiaiLNS_15FloatRoundStyleE2EEESG_S1H_JEEENS4_5SM1004TMEM4LOAD26SM100_TMEM_LOAD_32dp32b64xESX_NSY_INSZ_ILi2ELi4ELi3EEES12_NSQ_INS5_IJS13_SF_EEENS5_IJSF_SB_EEEEEEENS4_39AutoVectorizingCopyWithAssumedAlignmentILi128EEENS4_14SM90_TMA_STOREES1W_S1Y_S1Y_EEEvvEEEEvNT_6ParamsE)
        /*06fc*/ 	.short	0x0380
        /*06fe*/ 	.short	0x0800


	//----- nvinfo : EIATTR_SW_WAR
	.align		4
.L_55:
        /*0700*/ 	.byte	0x04, 0x36
        /*0702*/ 	.short	(.L_57 - .L_56)
.L_56:
        /*0704*/ 	.word	0x00000008
.L_57:


//--------------------- .nv.callgraph             --------------------------
	.section	.nv.callgraph,"",@"SHT_CUDA_CALLGRAPH"
	.align	4
	.sectionentsize	8
	.align		4
        /*0000*/ 	.word	0x00000000
	.align		4
        /*0004*/ 	.word	0xffffffff
	.align		4
        /*0008*/ 	.word	index@(_ZN7cutlass13device_kernelINS_4gemm6kernel13GemmUniversalIN4cute5tupleIJiiiiEEENS1_10collective13CollectiveMmaINS1_35MainloopSm100TmaUmmaWarpSpecializedILi2ELi2ELi4ENS5_IJNS4_1CILi1EEESB_SB_EEEEENS5_IJNSA_ILi128EEENSA_ILi64EEESE_EEEaNS5_IJlSB_lEEEaSH_NS4_8TiledMMAINS4_8MMA_AtomIJNS4_15SM100_MMA_S8_SSIaaiLi128ELi64ELNS4_4UMMA5MajorE0ELSM_0ELNSL_8SaturateE0EEEEEENS4_6LayoutISC_NS5_IJNSA_ILi0EEESR_SR_EEEEENS5_IJNS4_10UnderscoreESU_SU_EEEEENS4_13SM90_TMA_LOADENS4_14ComposedLayoutINS4_7SwizzleILi3ELi4ELi3EEENS4_18smem_ptr_flag_bitsILi8EEENSQ_INS5_IJNSA_ILi8EEESE_EEENS5_IJSE_SB_EEEEEEEvNS4_8identityESX_S17_vS18_EENS_8epilogue10collective18CollectiveEpilogueINS1A_23Sm100TmaWarpSpecializedILi1ELi1ELi64ELb0ELb0EEEJSG_NS5_IJNSQ_ISE_SB_EENSQ_ISF_SB_EEEEEaSH_aSH_NS1A_6fusion15FusionCallbacksIS1E_NS1I_17LinearCombinationIaiaiLNS_15FloatRoundStyleE2EEESG_S1H_JEEENS4_5SM1004TMEM4LOAD26SM100_TMEM_LOAD_32dp32b64xESX_NSY_INSZ_ILi2ELi4ELi3EEES12_NSQ_INS5_IJS13_SF_EEENS5_IJSF_SB_EEEEEEENS4_39AutoVectorizingCopyWithAssumedAlignmentILi128EEENS4_14SM90_TMA_STOREES1W_S1Y_S1Y_EEEvvEEEEvNT_6ParamsE)
	.align		4
        /*000c*/ 	.word	index@(__assertfail)
	.align		4
        /*0010*/ 	.word	0x00000000
	.align		4
        /*0014*/ 	.word	0xfffffffe
	.align		4
        /*0018*/ 	.word	0x00000000
	.align		4
        /*001c*/ 	.word	0xfffffffd
	.align		4
        /*0020*/ 	.word	0x00000000
	.align		4
        /*0024*/ 	.word	0xfffffffc


//--------------------- .nv.constant4             --------------------------
	.section	.nv.constant4,"a",@progbits
	.align	8
	.align		8
.nv.constant4:
        /*0000*/ 	.dword	__assertfail
	.align		8
        /*0008*/ 	.dword	__unnamed_1
	.align		8
        /*0010*/ 	.dword	__unnamed_2
	.align		8
        /*0018*/ 	.dword	_ZN40_INTERNAL_24f08c5b_4_k_cu_fd311900_142384cuda3std3__45__cpo5beginE
	.align		8
        /*0020*/ 	.dword	_ZN40_INTERNAL_24f08c5b_4_k_cu_fd311900_142384cuda3std3__45__cpo3endE
	.align		8
        /*0028*/ 	.dword	_ZN40_INTERNAL_24f08c5b_4_k_cu_fd311900_142384cuda3std3__45__cpo6cbeginE
	.align		8
        /*0030*/ 	.dword	_ZN40_INTERNAL_24f08c5b_4_k_cu_fd311900_142384cuda3std3__45__cpo4cendE
	.align		8
        /*0038*/ 	.dword	_ZN40_INTERNAL_24f08c5b_4_k_cu_fd311900_142384cuda3std3__442_GLOBAL__N__24f08c5b_4_k_cu_fd311900_142386ignoreE
	.align		8
        /*0040*/ 	.dword	_ZN40_INTERNAL_24f08c5b_4_k_cu_fd311900_142384cuda3std3__419piecewise_constructE
	.align		8
        /*0048*/ 	.dword	_ZN40_INTERNAL_24f08c5b_4_k_cu_fd311900_142384cuda3std3__48in_placeE
	.align		8
        /*0050*/ 	.dword	_ZN40_INTERNAL_24f08c5b_4_k_cu_fd311900_142384cuda3std6ranges3__45__cpo4swapE
	.align		8
        /*0058*/ 	.dword	_ZN40_INTERNAL_24f08c5b_4_k_cu_fd311900_142384cuda3std6ranges3__45__cpo9iter_moveE
	.align		8
        /*0060*/ 	.dword	_ZN40_INTERNAL_24f08c5b_4_k_cu_fd311900_142384cute7productE
	.align		8
        /*0068*/ 	.dword	_ZN40_INTERNAL_24f08c5b_4_k_cu_fd311900_142384cute1_E
	.align		8
        /*0070*/ 	.dword	$str$25
	.align		8
        /*0078*/ 	.dword	$str$26
	.align		8
        /*0080*/ 	.dword	$str$27
	.align		8
        /*0088*/ 	.dword	$str$28


//--------------------- .text._ZN7cutlass13device_kernelINS_4gemm6kernel13GemmUniversalIN4cute5tupleIJiiiiEEENS1_10collective13CollectiveMmaINS1_35MainloopSm100TmaUmmaWarpSpecializedILi2ELi2ELi4ENS5_IJNS4_1CILi1EEESB_SB_EEEEENS5_IJNSA_ILi128EEENSA_ILi64EEESE_EEEaNS5_IJlSB_lEEEaSH_NS4_8TiledMMAINS4_8MMA_AtomIJNS4_15SM100_MMA_S8_SSIaaiLi128ELi64ELNS4_4UMMA5MajorE0ELSM_0ELNSL_8SaturateE0EEEEEENS4_6LayoutISC_NS5_IJNSA_ILi0EEESR_SR_EEEEENS5_IJNS4_10UnderscoreESU_SU_EEEEENS4_13SM90_TMA_LOADENS4_14ComposedLayoutINS4_7SwizzleILi3ELi4ELi3EEENS4_18smem_ptr_flag_bitsILi8EEENSQ_INS5_IJNSA_ILi8EEESE_EEENS5_IJSE_SB_EEEEEEEvNS4_8identityESX_S17_vS18_EENS_8epilogue10collective18CollectiveEpilogueINS1A_23Sm100TmaWarpSpecializedILi1ELi1ELi64ELb0ELb0EEEJSG_NS5_IJNSQ_ISE_SB_EENSQ_ISF_SB_EEEEEaSH_aSH_NS1A_6fusion15FusionCallbacksIS1E_NS1I_17LinearCombinationIaiaiLNS_15FloatRoundStyleE2EEESG_S1H_JEEENS4_5SM1004TMEM4LOAD26SM100_TMEM_LOAD_32dp32b64xESX_NSY_INSZ_ILi2ELi4ELi3EEES12_NSQ_INS5_IJS13_SF_EEENS5_IJSF_SB_EEEEEEENS4_39AutoVectorizingCopyWithAssumedAlignmentILi128EEENS4_14SM90_TMA_STOREES1W_S1Y_S1Y_EEEvvEEEEvNT_6ParamsE --------------------------
	.section	.text._ZN7cutlass13device_kernelINS_4gemm6kernel13GemmUniversalIN4cute5tupleIJiiiiEEENS1_10collective13CollectiveMmaINS1_35MainloopSm100TmaUmmaWarpSpecializedILi2ELi2ELi4ENS5_IJNS4_1CILi1EEESB_SB_EEEEENS5_IJNSA_ILi128EEENSA_ILi64EEESE_EEEaNS5_IJlSB_lEEEaSH_NS4_8TiledMMAINS4_8MMA_AtomIJNS4_15SM100_MMA_S8_SSIaaiLi128ELi64ELNS4_4UMMA5MajorE0ELSM_0ELNSL_8SaturateE0EEEEEENS4_6LayoutISC_NS5_IJNSA_ILi0EEESR_SR_EEEEENS5_IJNS4_10UnderscoreESU_SU_EEEEENS4_13SM90_TMA_LOADENS4_14ComposedLayoutINS4_7SwizzleILi3ELi4ELi3EEENS4_18smem_ptr_flag_bitsILi8EEENSQ_INS5_IJNSA_ILi8EEESE_EEENS5_IJSE_SB_EEEEEEEvNS4_8identityESX_S17_vS18_EENS_8epilogue10collective18CollectiveEpilogueINS1A_23Sm100TmaWarpSpecializedILi1ELi1ELi64ELb0ELb0EEEJSG_NS5_IJNSQ_ISE_SB_EENSQ_ISF_SB_EEEEEaSH_aSH_NS1A_6fusion15FusionCallbacksIS1E_NS1I_17LinearCombinationIaiaiLNS_15FloatRoundStyleE2EEESG_S1H_JEEENS4_5SM1004TMEM4LOAD26SM100_TMEM_LOAD_32dp32b64xESX_NSY_INSZ_ILi2ELi4ELi3EEES12_NSQ_INS5_IJS13_SF_EEENS5_IJSF_SB_EEEEEEENS4_39AutoVectorizingCopyWithAssumedAlignmentILi128EEENS4_14SM90_TMA_STOREES1W_S1Y_S1Y_EEEvvEEEEvNT_6ParamsE,"ax",@progbits
	.align	128
.text._ZN7cutlass13device_kernelINS_4gemm6kernel13GemmUniversalIN4cute5tupleIJiiiiEEENS1_10collective13CollectiveMmaINS1_35MainloopSm100TmaUmmaWarpSpecializedILi2ELi2ELi4ENS5_IJNS4_1CILi1EEESB_SB_EEEEENS5_IJNSA_ILi128EEENSA_ILi64EEESE_EEEaNS5_IJlSB_lEEEaSH_NS4_8TiledMMAINS4_8MMA_AtomIJNS4_15SM100_MMA_S8_SSIaaiLi128ELi64ELNS4_4UMMA5MajorE0ELSM_0ELNSL_8SaturateE0EEEEEENS4_6LayoutISC_NS5_IJNSA_ILi0EEESR_SR_EEEEENS5_IJNS4_10UnderscoreESU_SU_EEEEENS4_13SM90_TMA_LOADENS4_14ComposedLayoutINS4_7SwizzleILi3ELi4ELi3EEENS4_18smem_ptr_flag_bitsILi8EEENSQ_INS5_IJNSA_ILi8EEESE_EEENS5_IJSE_SB_EEEEEEEvNS4_8identityESX_S17_vS18_EENS_8epilogue10collective18CollectiveEpilogueINS1A_23Sm100TmaWarpSpecializedILi1ELi1ELi64ELb0ELb0EEEJSG_NS5_IJNSQ_ISE_SB_EENSQ_ISF_SB_EEEEEaSH_aSH_NS1A_6fusion15FusionCallbacksIS1E_NS1I_17LinearCombinationIaiaiLNS_15FloatRoundStyleE2EEESG_S1H_JEEENS4_5SM1004TMEM4LOAD26SM100_TMEM_LOAD_32dp32b64xESX_NSY_INSZ_ILi2ELi4ELi3EEES12_NSQ_INS5_IJS13_SF_EEENS5_IJSF_SB_EEEEEEENS4_39AutoVectorizingCopyWithAssumedAlignmentILi128EEENS4_14SM90_TMA_STOREES1W_S1Y_S1Y_EEEvvEEEEvNT_6ParamsE:
        .type           _ZN7cutlass13device_kernelINS_4gemm6kernel13GemmUniversalIN4cute5tupleIJiiiiEEENS1_10collective13CollectiveMmaINS1_35MainloopSm100TmaUmmaWarpSpecializedILi2ELi2ELi4ENS5_IJNS4_1CILi1EEESB_SB_EEEEENS5_IJNSA_ILi128EEENSA_ILi64EEESE_EEEaNS5_IJlSB_lEEEaSH_NS4_8TiledMMAINS4_8MMA_AtomIJNS4_15SM100_MMA_S8_SSIaaiLi128ELi64ELNS4_4UMMA5MajorE0ELSM_0ELNSL_8SaturateE0EEEEEENS4_6LayoutISC_NS5_IJNSA_ILi0EEESR_SR_EEEEENS5_IJNS4_10UnderscoreESU_SU_EEEEENS4_13SM90_TMA_LOADENS4_14ComposedLayoutINS4_7SwizzleILi3ELi4ELi3EEENS4_18smem_ptr_flag_bitsILi8EEENSQ_INS5_IJNSA_ILi8EEESE_EEENS5_IJSE_SB_EEEEEEEvNS4_8identityESX_S17_vS18_EENS_8epilogue10collective18CollectiveEpilogueINS1A_23Sm100TmaWarpSpecializedILi1ELi1ELi64ELb0ELb0EEEJSG_NS5_IJNSQ_ISE_SB_EENSQ_ISF_SB_EEEEEaSH_aSH_NS1A_6fusion15FusionCallbacksIS1E_NS1I_17LinearCombinationIaiaiLNS_15FloatRoundStyleE2EEESG_S1H_JEEENS4_5SM1004TMEM4LOAD26SM100_TMEM_LOAD_32dp32b64xESX_NSY_INSZ_ILi2ELi4ELi3EEES12_NSQ_INS5_IJS13_SF_EEENS5_IJSF_SB_EEEEEEENS4_39AutoVectorizingCopyWithAssumedAlignmentILi128EEENS4_14SM90_TMA_STOREES1W_S1Y_S1Y_EEEvvEEEEvNT_6ParamsE,@function
        .size           _ZN7cutlass13device_kernelINS_4gemm6kernel13GemmUniversalIN4cute5tupleIJiiiiEEENS1_10collective13CollectiveMmaINS1_35MainloopSm100TmaUmmaWarpSpecializedILi2ELi2ELi4ENS5_IJNS4_1CILi1EEESB_SB_EEEEENS5_IJNSA_ILi128EEENSA_ILi64EEESE_EEEaNS5_IJlSB_lEEEaSH_NS4_8TiledMMAINS4_8MMA_AtomIJNS4_15SM100_MMA_S8_SSIaaiLi128ELi64ELNS4_4UMMA5MajorE0ELSM_0ELNSL_8SaturateE0EEEEEENS4_6LayoutISC_NS5_IJNSA_ILi0EEESR_SR_EEEEENS5_IJNS4_10UnderscoreESU_SU_EEEEENS4_13SM90_TMA_LOADENS4_14ComposedLayoutINS4_7SwizzleILi3ELi4ELi3EEENS4_18smem_ptr_flag_bitsILi8EEENSQ_INS5_IJNSA_ILi8EEESE_EEENS5_IJSE_SB_EEEEEEEvNS4_8identityESX_S17_vS18_EENS_8epilogue10collective18CollectiveEpilogueINS1A_23Sm100TmaWarpSpecializedILi1ELi1ELi64ELb0ELb0EEEJSG_NS5_IJNSQ_ISE_SB_EENSQ_ISF_SB_EEEEEaSH_aSH_NS1A_6fusion15FusionCallbacksIS1E_NS1I_17LinearCombinationIaiaiLNS_15FloatRoundStyleE2EEESG_S1H_JEEENS4_5SM1004TMEM4LOAD26SM100_TMEM_LOAD_32dp32b64xESX_NSY_INSZ_ILi2ELi4ELi3EEES12_NSQ_INS5_IJS13_SF_EEENS5_IJSF_SB_EEEEEEENS4_39AutoVectorizingCopyWithAssumedAlignmentILi128EEENS4_14SM90_TMA_STOREES1W_S1Y_S1Y_EEEvvEEEEvNT_6ParamsE,(.L_x_122 - _ZN7cutlass13device_kernelINS_4gemm6kernel13GemmUniversalIN4cute5tupleIJiiiiEEENS1_10collective13CollectiveMmaINS1_35MainloopSm100TmaUmmaWarpSpecializedILi2ELi2ELi4ENS5_IJNS4_1CILi1EEESB_SB_EEEEENS5_IJNSA_ILi128EEENSA_ILi64EEESE_EEEaNS5_IJlSB_lEEEaSH_NS4_8TiledMMAINS4_8MMA_AtomIJNS4_15SM100_MMA_S8_SSIaaiLi128ELi64ELNS4_4UMMA5MajorE0ELSM_0ELNSL_8SaturateE0EEEEEENS4_6LayoutISC_NS5_IJNSA_ILi0EEESR_SR_EEEEENS5_IJNS4_10UnderscoreESU_SU_EEEEENS4_13SM90_TMA_LOADENS4_14ComposedLayoutINS4_7SwizzleILi3ELi4ELi3EEENS4_18smem_ptr_flag_bitsILi8EEENSQ_INS5_IJNSA_ILi8EEESE_EEENS5_IJSE_SB_EEEEEEEvNS4_8identityESX_S17_vS18_EENS_8epilogue10collective18CollectiveEpilogueINS1A_23Sm100TmaWarpSpecializedILi1ELi1ELi64ELb0ELb0EEEJSG_NS5_IJNSQ_ISE_SB_EENSQ_ISF_SB_EEEEEaSH_aSH_NS1A_6fusion15FusionCallbacksIS1E_NS1I_17LinearCombinationIaiaiLNS_15FloatRoundStyleE2EEESG_S1H_JEEENS4_5SM1004TMEM4LOAD26SM100_TMEM_LOAD_32dp32b64xESX_NSY_INSZ_ILi2ELi4ELi3EEES12_NSQ_INS5_IJS13_SF_EEENS5_IJSF_SB_EEEEEEENS4_39AutoVectorizingCopyWithAssumedAlignmentILi128EEENS4_14SM90_TMA_STOREES1W_S1Y_S1Y_EEEvvEEEEvNT_6ParamsE)
        .other          _ZN7cutlass13device_kernelINS_4gemm6kernel13GemmUniversalIN4cute5tupleIJiiiiEEENS1_10collective13CollectiveMmaINS1_35MainloopSm100TmaUmmaWarpSpecializedILi2ELi2ELi4ENS5_IJNS4_1CILi1EEESB_SB_EEEEENS5_IJNSA_ILi128EEENSA_ILi64EEESE_EEEaNS5_IJlSB_lEEEaSH_NS4_8TiledMMAINS4_8MMA_AtomIJNS4_15SM100_MMA_S8_SSIaaiLi128ELi64ELNS4_4UMMA5MajorE0ELSM_0ELNSL_8SaturateE0EEEEEENS4_6LayoutISC_NS5_IJNSA_ILi0EEESR_SR_EEEEENS5_IJNS4_10UnderscoreESU_SU_EEEEENS4_13SM90_TMA_LOADENS4_14ComposedLayoutINS4_7SwizzleILi3ELi4ELi3EEENS4_18smem_ptr_flag_bitsILi8EEENSQ_INS5_IJNSA_ILi8EEESE_EEENS5_IJSE_SB_EEEEEEEvNS4_8identityESX_S17_vS18_EENS_8epilogue10collective18CollectiveEpilogueINS1A_23Sm100TmaWarpSpecializedILi1ELi1ELi64ELb0ELb0EEEJSG_NS5_IJNSQ_ISE_SB_EENSQ_ISF_SB_EEEEEaSH_aSH_NS1A_6fusion15FusionCallbacksIS1E_NS1I_17LinearCombinationIaiaiLNS_15FloatRoundStyleE2EEESG_S1H_JEEENS4_5SM1004TMEM4LOAD26SM100_TMEM_LOAD_32dp32b64xESX_NSY_INSZ_ILi2ELi4ELi3EEES12_NSQ_INS5_IJS13_SF_EEENS5_IJSF_SB_EEEEEEENS4_39AutoVectorizingCopyWithAssumedAlignmentILi128EEENS4_14SM90_TMA_STOREES1W_S1Y_S1Y_EEEvvEEEEvNT_6ParamsE,@"STO_CUDA_ENTRY STV_DEFAULT"
_ZN7cutlass13device_kernelINS_4gemm6kernel13GemmUniversalIN4cute5tupleIJiiiiEEENS1_10collective13CollectiveMmaINS1_35MainloopSm100TmaUmmaWarpSpecializedILi2ELi2ELi4ENS5_IJNS4_1CILi1EEESB_SB_EEEEENS5_IJNSA_ILi128EEENSA_ILi64EEESE_EEEaNS5_IJlSB_lEEEaSH_NS4_8TiledMMAINS4_8MMA_AtomIJNS4_15SM100_MMA_S8_SSIaaiLi128ELi64ELNS4_4UMMA5MajorE0ELSM_0ELNSL_8SaturateE0EEEEEENS4_6LayoutISC_NS5_IJNSA_ILi0EEESR_SR_EEEEENS5_IJNS4_10UnderscoreESU_SU_EEEEENS4_13SM90_TMA_LOADENS4_14ComposedLayoutINS4_7SwizzleILi3ELi4ELi3EEENS4_18smem_ptr_flag_bitsILi8EEENSQ_INS5_IJNSA_ILi8EEESE_EEENS5_IJSE_SB_EEEEEEEvNS4_8identityESX_S17_vS18_EENS_8epilogue10collective18CollectiveEpilogueINS1A_23Sm100TmaWarpSpecializedILi1ELi1ELi64ELb0ELb0EEEJSG_NS5_IJNSQ_ISE_SB_EENSQ_ISF_SB_EEEEEaSH_aSH_NS1A_6fusion15FusionCallbacksIS1E_NS1I_17LinearCombinationIaiaiLNS_15FloatRoundStyleE2EEESG_S1H_JEEENS4_5SM1004TMEM4LOAD26SM100_TMEM_LOAD_32dp32b64xESX_NSY_INSZ_ILi2ELi4ELi3EEES12_NSQ_INS5_IJS13_SF_EEENS5_IJSF_SB_EEEEEEENS4_39AutoVectorizingCopyWithAssumedAlignmentILi128EEENS4_14SM90_TMA_STOREES1W_S1Y_S1Y_EEEvvEEEEvNT_6ParamsE:
[----:B------:R-:W1:Y:S01]  /*0000*/  LDC R1, c[0x0][0x37c] ;  /* 0x0000df00ff017b82 */ /* 0x000e620000000800 */
[----:B------:R-:W2:Y:S01]  /*0010*/  S2R R176, SR_TID.X ;  /* 0x0000000000b07919 */ /* 0x000ea20000002100 */
[----:B------:R-:W3:Y:S01]  /*0020*/  LDCU.64 UR4, c[0x0][0x890] ;  /* 0x00011200ff0477ac */ /* 0x000ee20008000a00 */
[----:B------:R-:W-:Y:S02]  /*0030*/  PRMT R168, RZ, 0x7610, R168 ;  /* 0x00007610ffa87816 */ /* 0x000fe400000000a8 */
[----:B------:R-:W-:Y:S01]  /*0040*/  ELECT P5, URZ, PT ;  /* 0x0000000000ff782f */ /* 0x000fe200038a0000 */
[----:B------:R-:W4:Y:S01]  /*0050*/  LDCU.64 UR40, c[0x0][0x358] ;  /* 0x00006b00ff2877ac */ /* 0x000f220008000a00 */
[----:B---3--:R-:W-:-:S04]  /*0060*/  UISETP.NE.U32.AND UP0, UPT, UR4, URZ, UPT ;  /* 0x000000ff0400728c */ /* 0x008fc8000bf05070 */
[----:B------:R-:W-:Y:S01]  /*0070*/  UISETP.NE.AND.EX UP0, UPT, UR5, URZ, UPT, UP0 ;  /* 0x000000ff0500728c */ /* 0x000fe2000bf05300 */
[----:B--2---:R-:W-:-:S05]  /*0080*/  SHF.R.U32.HI R181, RZ, 0x5, R176 ;  /* 0x00000005ffb57819 */ /* 0x004fca00000116b0 */
[----:B------:R-:W2:Y:S02]  /*0090*/  SHFL.IDX PT, R0, R181, RZ, 0x1f ;  /* 0x00001fffb5007589 */ /* 0x000ea400000e0000 */
[----:B--2---:R-:W-:Y:S01]  /*00a0*/  R2UR UR8, R0 ;  /* 0x00000000000872ca */ /* 0x004fe200000e0000 */
[----:B-1--4-:R-:W-:-:S14]  /*00b0*/  BRA.U UP0, `(.L_x_0) ;  /* 0x00000001002c7547 */ /* 0x012fdc000b800000 */
[----:B------:R-:W1:Y:S02]  /*00c0*/  LDCU.64 UR6, c[0x0][0x888] ;  /* 0x00011100ff0677ac */ /* 0x000e640008000a00 */
[----:B-1----:R-:W-:-:S04]  /*00d0*/  UISETP.NE.U32.AND UP0, UPT, UR6, URZ, UPT ;  /* 0x000000ff0600728c */ /* 0x002fc8000bf05070 */
[----:B------:R-:W-:-:S09]  /*00e0*/  UISETP.NE.AND.EX UP0, UPT, UR7, URZ, UPT, UP0 ;  /* 0x000000ff0700728c */ /* 0x000fd2000bf05300 */
[----:B------:R-:W-:Y:S05]  /*00f0*/  BRA.U !UP0, `(.L_x_1) ;  /* 0x0000000108107547 */ /* 0x000fea000b800000 */
[----:B------:R-:W1:Y:S02]  /*0100*/  LDC.64 R80, c[0x0][0x888] ;  /* 0x00022200ff507b82 */ /* 0x000e640000000a00 */
[----:B-1----:R1:W5:Y:S01]  /*0110*/  LDG.E R80, desc[UR40][R80.64] ;  /* 0x0000002850507981 */ /* 0x002362000c1e1900 */
[----:B------:R-:W-:Y:S01]  /*0120*/  HFMA2 R168, -RZ, RZ, 0, 5.9604644775390625e-08 ;  /* 0x00000001ffa87431 */ /* 0x000fe200000001ff */
[----:B------:R-:W-:Y:S05]  /*0130*/  BRA `(.L_x_0) ;  /* 0x00000000000c7947 */ /* 0x000fea0003800000 */
.L_x_1:
[----:B------:R-:W1:Y:S01]  /*0140*/  LDCU UR6, c[0x0][0x880] ;  /* 0x00011000ff0677ac */ /* 0x000e620008000800 */
[----:B------:R-:W-:Y:S01]  /*0150*/  HFMA2 R168, -RZ, RZ, 0, 5.9604644775390625e-08 ;  /* 0x00000001ffa87431 */ /* 0x000fe200000001ff */
[----:B-1----:R-:W-:-:S07]  /*0160*/  MOV R80, UR6 ;  /* 0x0000000600507c02 */ /* 0x002fce0008000f00 */
.L_x_0:
[----:B------:R-:W2:Y:S02]  /*0170*/  LDCU.64 UR6, c[0x0][0x8b0] ;  /* 0x00011600ff0677ac */ /* 0x000ea40008000a00 */
[----:B--2---:R-:W-:-:S04]  /*0180*/  UISETP.NE.U32.AND UP0, UPT, UR6, URZ, UPT ;  /* 0x000000ff0600728c */ /* 0x004fc8000bf05070 */
[----:B------:R-:W-:-:S09]  /*0190*/  UISETP.NE.AND.EX UP0, UPT, UR7, URZ, UPT, UP0 ;  /* 0x000000ff0700728c */ /* 0x000fd2000bf05300 */
[----:B------:R-:W-:Y:S05]  /*01a0*/  BRA.U UP0, `(.L_x_2) ;  /* 0x0000000100247547 */ /* 0x000fea000b800000 */
[----:B------:R-:W2:Y:S02]  /*01b0*/  LDCU.64 UR6, c[0x0][0x8a8] ;  /* 0x00011500ff0677ac */ /* 0x000ea40008000a00 */
[----:B--2---:R-:W-:-:S04]  /*01c0*/  UISETP.NE.U32.AND UP0, UPT, UR6, URZ, UPT ;  /* 0x000000ff0600728c */ /* 0x004fc8000bf05070 */
[----:B------:R-:W-:-:S09]  /*01d0*/  UISETP.NE.AND.EX UP0, UPT, UR7, URZ, UPT, UP0 ;  /* 0x000000ff0700728c */ /* 0x000fd2000bf05300 */
[----:B------:R-:W-:Y:S05]  /*01e0*/  BRA.U !UP0, `(.L_x_3) ;  /* 0x00000001080c7547 */ /* 0x000fea000b800000 */
[----:B------:R-:W2:Y:S02]  /*01f0*/  LDC.64 R78, c[0x0][0x8a8] ;  /* 0x00022a00ff4e7b82 */ /* 0x000ea40000000a00 */
[----:B--2---:R2:W5:Y:S01]  /*0200*/  LDG.E R78, desc[UR40][R78.64] ;  /* 0x000000284e4e7981 */ /* 0x004562000c1e1900 */
[----:B------:R-:W-:Y:S05]  /*0210*/  BRA `(.L_x_2) ;  /* 0x0000000000087947 */ /* 0x000fea0003800000 */
.L_x_3:
[----:B------:R-:W2:Y:S02]  /*0220*/  LDCU UR6, c[0x0][0x8a0] ;  /* 0x00011400ff0677ac */ /* 0x000ea40008000800 */
[----:B--2---:R-:W-:Y:S02]  /*0230*/  MOV R78, UR6 ;  /* 0x00000006004e7c02 */ /* 0x004fe40008000f00 */
.L_x_2:
[----:B------:R-:W-:Y:S01]  /*0240*/  IMAD.U32 R0, RZ, RZ, UR8 ;  /* 0x00000008ff007e24 */ /* 0x000fe2000f8e00ff */
[----:B------:R-:W-:Y:S04]  /*0250*/  BSSY.RECONVERGENT B0, `(.L_x_4) ;  /* 0x000000c000007945 */ /* 0x000fe80003800200 */
[C---:B------:R-:W-:Y:S02]  /*0260*/  ISETP.NE.OR P1, PT, R0.reuse, 0x1, !P5 ;  /* 0x000000010000780c */ /* 0x040fe40006f25670 */
[----:B------:R-:W-:-:S11]  /*0270*/  ISETP.NE.OR P0, PT, R0, 0x3, !P5 ;  /* 0x000000030000780c */ /* 0x000fd60006f05670 */
[----:B------:R-:W-:Y:S05]  /*0280*/  @P1 BRA `(.L_x_5) ;  /* 0x0000000000201947 */ /* 0x000fea0003800000 */
[----:B------:R-:W3:Y:S02]  /*0290*/  LDCU.64 UR6, c[0x0][0x348] ;  /* 0x00006900ff0677ac */ /* 0x000ee40008000a00 */
[----:B---3--:R-:W-:Y:S02]  /*02a0*/  UIADD3 UR10, UP1, UPT, UR6, 0x80, URZ ;  /* 0x00000080060a7890 */ /* 0x008fe4000ff3e0ff */
[----:B------:R-:W-:Y:S02]  /*02b0*/  UIADD3 UR6, UP0, UPT, UR6, 0x180, URZ ;  /* 0x0000018006067890 */ /* 0x000fe4000ff1e0ff */
[----:B------:R-:W-:Y:S02]  /*02c0*/  UIADD3.X UR11, UPT, UPT, URZ, UR7, URZ, UP1, !UPT ;  /* 0x00000007ff0b7290 */ /* 0x000fe40008ffe4ff */
[----:B------:R-:W-:-:S07]  /*02d0*/  UIADD3.X UR7, UPT, UPT, URZ, UR7, URZ, UP0, !UPT ;  /* 0x00000007ff077290 */ /* 0x000fce00087fe4ff */
[----:B------:R3:W-:Y:S02]  /*02e0*/  UTMACCTL.PF [UR10] ;  /* 0x000000000a0079b9 */ /* 0x0007e40008040000 */
[----:B------:R3:W-:Y:S02]  /*02f0*/  UTMACCTL.PF [UR6] ;  /* 0x00000000060079b9 */ /* 0x0007e40008040000 */
[----:B---3--:R-:W-:Y:S01]  /*0300*/  NOP ;  /* 0x0000000000007918 */ /* 0x008fe20000000000 */
.L_x_5:
[----:B------:R-:W-:Y:S05]  /*0310*/  BSYNC.RECONVERGENT B0 ;  /* 0x0000000000007941 */ /* 0x000fea0003800200 */
.L_x_4:
[----:B------:R-:W-:Y:S04]  /*0320*/  BSSY.RECONVERGENT B0, `(.L_x_6) ;  /* 0x000000a000007945 */ /* 0x000fe80003800200 */
        /* <DEDUP_REMOVED lines=9> */
.L_x_7:
[----:B------:R-:W-:Y:S05]  /*03c0*/  BSYNC.RECONVERGENT B0 ;  /* 0x0000000000007941 */ /* 0x000fea0003800200 */
.L_x_6:
[----:B------:R-:W3:Y:S01]  /*03d0*/  LDCU.64 UR6, c[0x0][0x888] ;  /* 0x00011100ff0677ac */ /* 0x000ee20008000a00 */
[----:B------:R-:W-:Y:S02]  /*03e0*/  UISETP.EQ.U32.AND UP1, UPT, UR4, URZ, UPT ;  /* 0x000000ff0400728c */ /* 0x000fe4000bf22070 */
[----:B------:R-:W-:Y:S02]  /*03f0*/  UPLOP3.LUT UP2, UPT, UPT, UPT, UPT, 0x80, 0x8 ;  /* 0x000000000008789c */ /* 0x000fe40003f4f070 */
[----:B---3--:R-:W-:-:S04]  /*0400*/  UISETP.NE.U32.AND UP0, UPT, UR6, URZ, UPT ;  /* 0x000000ff0600728c */ /* 0x008fc8000bf05070 */
[----:B------:R-:W-:-:S04]  /*0410*/  UISETP.NE.AND.EX UP0, UPT, UR7, URZ, UPT, UP0 ;  /* 0x000000ff0700728c */ /* 0x000fc8000bf05300 */
[----:B------:R-:W-:-:S04]  /*0420*/  UISETP.EQ.OR.EX UP3, UPT, UR5, URZ, !UP0, UP1 ;  /* 0x000000ff0500728c */ /* 0x000fc8000c762710 */
[----:B------:R-:W-:-:S05]  /*0430*/  UP2UR UR44, UPR, URZ, 0x8 ;  /* 0x00000008ff2c7883 */ /* 0x000fca0008000000 */
[----:B------:R-:W-:Y:S07]  /*0440*/  BRA.U !UP3, `(.L_x_8) ;  /* 0x000000010b207547 */ /* 0x000fee000b800000 */
[----:B-----5:R-:W-:Y:S01]  /*0450*/  R2UR UR6, R80 ;  /* 0x00000000500672ca */ /* 0x020fe200000e0000 */
[----:B------:R-:W-:Y:S02]  /*0460*/  UISETP.NE.U32.AND UP2, UPT, UR4, URZ, UPT ;  /* 0x000000ff0400728c */ /* 0x000fe4000bf45070 */
[----:B------:R-:W-:Y:S02]  /*0470*/  USEL UR4, URZ, 0xffffffff, UP0 ;  /* 0xffffffffff047887 */ /* 0x000fe40008000000 */
[----:B------:R-:W-:-:S08]  /*0480*/  UISETP.NE.AND.EX UP2, UPT, UR5, URZ, UPT, UP2 ;  /* 0x000000ff0500728c */ /* 0x000fd0000bf45320 */
[----:B------:R-:W-:-:S04]  /*0490*/  UISETP.NE.AND UP1, UPT, UR6, URZ, UPT ;  /* 0x000000ff0600728c */ /* 0x000fc8000bf25270 */
[----:B------:R-:W-:-:S04]  /*04a0*/  @!UP2 USEL UR4, URZ, 0xffffffff, UP1 ;  /* 0xffffffffff04a887 */ /* 0x000fc80008800000 */
[----:B------:R-:W-:-:S04]  /*04b0*/  ULOP3.LUT UR4, UR4, 0x1, URZ, 0xc0, !UPT ;  /* 0x0000000104047892 */ /* 0x000fc8000f8ec0ff */
[----:B------:R-:W-:-:S11]  /*04c0*/  UISETP.NE.U32.AND UP2, UPT, UR4, 0x1, UPT ;  /* 0x000000010400788c */ /* 0x000fd6000bf45070 */
.L_x_8:
[----:B------:R-:W3:Y:S01]  /*04d0*/  SHFL.IDX PT, R2, R181, RZ, 0x1f ;  /* 0x00001fffb5027589 */ /* 0x000ee200000e0000 */
[----:B------:R-:W-:-:S04]  /*04e0*/  UISETP.NE.AND UP1, UPT, UR8, 0x2, UPT ;  /* 0x000000020800788c */ /* 0x000fc8000bf25270 */
[----:B------:R-:W-:Y:S01]  /*04f0*/  USEL UR13, URZ, 0x1, UP1 ;  /* 0x00000001ff0d7887 */ /* 0x000fe20008800000 */
[----:B---3--:R-:W-:-:S13]  /*0500*/  ISETP.NE.AND P0, PT, R2, RZ, PT ;  /* 0x000000ff0200720c */ /* 0x008fda0003f05270 */
[----:B------:R-:W-:Y:S05]  /*0510*/  @P0 BRA `(.L_x_9) ;  /* 0x0000000000380947 */ /* 0x000fea0003800000 */
[----:B------:R-:W3:Y:S01]  /*0520*/  S2UR UR5, SR_CgaCtaId ;  /* 0x00000000000579c3 */ /* 0x000ee20000008800 */
[----:B------:R-:W-:Y:S01]  /*0530*/  UMOV UR6, 0x400 ;  /* 0x0000040000067882 */ /* 0x000fe20000000000 */
[----:B------:R-:W-:Y:S01]  /*0540*/  UMOV UR4, 0x1 ;  /* 0x0000000100047882 */ /* 0x000fe20000000000 */
[----:B------:R-:W-:Y:S01]  /*0550*/  ELECT P0, URZ, PT ;  /* 0x0000000000ff782f */ /* 0x000fe20003800000 */
[----:B---3--:R-:W-:Y:S02]  /*0560*/  ULEA UR5, UR5, UR6, 0x18 ;  /* 0x0000000605057291 */ /* 0x008fe4000f8ec0ff */
[----:B------:R-:W-:-:S04]  /*0570*/  UIADD3 UR6, UPT, UPT, -UR4, 0x100000, URZ ;  /* 0x0010000004067890 */ /* 0x000fc8000fffe1ff */
[----:B------:R-:W-:Y:S02]  /*0580*/  USHF.L.U32 UR7, UR6, 0xb, URZ ;  /* 0x0000000b06077899 */ /* 0x000fe400080006ff */
[----:B------:R-:W-:Y:S01]  /*0590*/  USHF.L.U32 UR6, UR6, 0x1, URZ ;  /* 0x0000000106067899 */ /* 0x000fe200080006ff */
[----:B------:R-:W3:Y:S11]  /*05a0*/  FENCE.VIEW.ASYNC.S ;  /* 0x00000000000073c6 */ /* 0x000ef60000000000 */
[----:B---3--:R3:W4:Y:S01]  /*05b0*/  SYNCS.EXCH.64 URZ, [UR5], UR6 ;  /* 0x0000000605ff75b2 */ /* 0x0087220008000100 */
[----:B------:R3:W1:Y:S01]  /*05c0*/  SYNCS.EXCH.64 URZ, [UR5+0x10], UR6 ;  /* 0x0000100605ff75b2 */ /* 0x0006620008000100 */
[----:B------:R3:W1:Y:S01]  /*05d0*/  SYNCS.EXCH.64 URZ, [UR5+0x8], UR6 ;  /* 0x0000080605ff75b2 */ /* 0x0006620008000100 */
[----:B------:R3:W1:Y:S01]  /*05e0*/  SYNCS.EXCH.64 URZ, [UR5+0x18], UR6 ;  /* 0x0000180605ff75b2 */ /* 0x0006620008000100 */
[----:B------:R-:W-:Y:S01]  /*05f0*/  NOP ;  /* 0x0000000000007918 */ /* 0x000fe20000000000 */
.L_x_9:
[----:B------:R-:W2:Y:S01]  /*0600*/  SHFL.IDX PT, R2, R181, RZ, 0x1f ;  /* 0x00001fffb5027589 */ /* 0x000ea200000e0000 */
[----:B------:R-:W-:Y:S01]  /*0610*/  NOP ;  /* 0x0000000000007918 */ /* 0x000fe20000000000 */
[----:B--2---:R-:W-:-:S13]  /*0620*/  ISETP.NE.AND P0, PT, R2, 0x1, PT ;  /* 0x000000010200780c */ /* 0x004fda0003f05270 */
[----:B------:R-:W-:Y:S05]  /*0630*/  @P0 BRA `(.L_x_10) ;  /* 0x0000000000400947 */ /* 0x000fea0003800000 */
[----:B---3--:R-:W2:Y:S01]  /*0640*/  S2UR UR6, SR_CgaCtaId ;  /* 0x00000000000679c3 */ /* 0x008ea20000008800 */
[----:B------:R-:W-:Y:S01]  /*0650*/  UMOV UR7, 0x400 ;  /* 0x0000040000077882 */ /* 0x000fe20000000000 */
[----:B------:R-:W-:Y:S01]  /*0660*/  UMOV UR5, 0x20 ;  /* 0x0000002000057882 */ /* 0x000fe20000000000 */
[----:B------:R-:W-:Y:S01]  /*0670*/  UMOV UR4, 0x80 ;  /* 0x0000008000047882 */ /* 0x000fe20000000000 */
[----:B------:R-:W-:-:S04]  /*0680*/  UIADD3 UR10, UPT, UPT, -UR5, 0x100000, URZ ;  /* 0x00100000050a7890 */ /* 0x000fc8000fffe1ff */
[----:B------:R-:W-:Y:S02]  /*0690*/  USHF.L.U32 UR11, UR10, 0xb, URZ ;  /* 0x0000000b0a0b7899 */ /* 0x000fe400080006ff */
[----:B------:R-:W-:Y:S02]  /*06a0*/  USHF.L.U32 UR10, UR10, 0x1, URZ ;  /* 0x000000010a0a7899 */ /* 0x000fe400080006ff */
[----:B------:R-:W-:-:S04]  /*06b0*/  UIADD3 UR4, UPT, UPT, -UR4, 0x100000, URZ ;  /* 0x0010000004047890 */ /* 0x000fc8000fffe1ff */
[----:B------:R-:W-:Y:S02]  /*06c0*/  USHF.L.U32 UR5, UR4, 0xb, URZ ;  /* 0x0000000b04057899 */ /* 0x000fe400080006ff */
[----:B------:R-:W-:Y:S01]  /*06d0*/  USHF.L.U32 UR4, UR4, 0x1, URZ ;  /* 0x0000000104047899 */ /* 0x000fe200080006ff */
[----:B------:R-:W-:Y:S01]  /*06e0*/  ELECT P0, URZ, PT ;  /* 0x0000000000ff782f */ /* 0x000fe20003800000 */
[----:B--2---:R-:W-:Y:S01]  /*06f0*/  ULEA UR6, UR6, UR7, 0x18 ;  /* 0x0000000706067291 */ /* 0x004fe2000f8ec0ff */
[----:B------:R-:W2:Y:S11]  /*0700*/  FENCE.VIEW.ASYNC.S ;  /* 0x00000000000073c6 */ /* 0x000eb60000000000 */
[----:B--2---:R2:W3:Y:S01]  /*0710*/  SYNCS.EXCH.64 URZ, [UR6+0x20], UR10 ;  /* 0x0000200a06ff75b2 */ /* 0x0044e20008000100 */
[----:B------:R2:W1:Y:S01]  /*0720*/  SYNCS.EXCH.64 URZ, [UR6+0x28], UR4 ;  /* 0x0000280406ff75b2 */ /* 0x0004620008000100 */
[----:B------:R-:W-:Y:S01]  /*0730*/  NOP ;  /* 0x0000000000007918 */ /* 0x000fe20000000000 */
.L_x_10:
[----:B------:R-:W4:Y:S01]  /*0740*/  SHFL.IDX PT, R2, R181, RZ, 0x1f ;  /* 0x00001fffb5027589 */ /* 0x000f2200000e0000 */
[----:B------:R-:W-:Y:S01]  /*0750*/  NOP ;  /* 0x0000000000007918 */ /* 0x000fe20000000000 */
[----:B----4-:R-:W-:-:S13]  /*0760*/  ISETP.NE.AND P0, PT, R2, 0x3, PT ;  /* 0x000000030200780c */ /* 0x010fda0003f05270 */
[----:B------:R-:W-:Y:S05]  /*0770*/  @P0 BRA `(.L_x_11) ;  /* 0x0000000000300947 */ /* 0x000fea0003800000 */
[----:B--23--:R-:W2:Y:S01]  /*0780*/  S2UR UR5, SR_CgaCtaId ;  /* 0x00000000000579c3 */ /* 0x00cea20000008800 */
[----:B------:R-:W-:Y:S01]  /*0790*/  UMOV UR6, 0x400 ;  /* 0x0000040000067882 */ /* 0x000fe20000000000 */
[----:B------:R-:W-:Y:S01]  /*07a0*/  UMOV UR4, 0x20 ;  /* 0x0000002000047882 */ /* 0x000fe20000000000 */
[----:B------:R-:W-:Y:S01]  /*07b0*/  ELECT P0, URZ, PT ;  /* 0x0000000000ff782f */ /* 0x000fe20003800000 */
[----:B--2---:R-:W-:Y:S02]  /*07c0*/  ULEA UR5, UR5, UR6, 0x18 ;  /* 0x0000000605057291 */ /* 0x004fe4000f8ec0ff */
[----:B------:R-:W-:-:S04]  /*07d0*/  UIADD3 UR6, UPT, UPT, -UR4, 0x100000, URZ ;  /* 0x0010000004067890 */ /* 0x000fc8000fffe1ff */
[----:B------:R-:W-:Y:S02]  /*07e0*/  USHF.L.U32 UR7, UR6, 0xb, URZ ;  /* 0x0000000b06077899 */ /* 0x000fe400080006ff */
[----:B------:R-:W-:Y:S01]  /*07f0*/  USHF.L.U32 UR6, UR6, 0x1, URZ ;  /* 0x0000000106067899 */ /* 0x000fe200080006ff */
[----:B------:R-:W2:Y:S11]  /*0800*/  FENCE.VIEW.ASYNC.S ;  /* 0x00000000000073c6 */ /* 0x000eb60000000000 */
[----:B--2---:R4:W2:Y:S01]  /*0810*/  SYNCS.EXCH.64 URZ, [UR5+0x30], UR6 ;  /* 0x0000300605ff75b2 */ /* 0x0048a20008000100 */
[----:B------:R4:W3:Y:S02]  /*0820*/  SYNCS.EXCH.64 URZ, [UR5+0x38], UR6 ;  /* 0x0000380605ff75b2 */ /* 0x0008e40008000100 */
[----:B----4-:R-:W-:Y:S01]  /*0830*/  NOP ;  /* 0x0000000000007918 */ /* 0x010fe20000000000 */
.L_x_11:
[----:B------:R-:W4:Y:S01]  /*0840*/  SHFL.IDX PT, R2, R181, RZ, 0x1f ;  /* 0x00001fffb5027589 */ /* 0x000f2200000e0000 */
[----:B------:R-:W-:Y:S01]  /*0850*/  NOP ;  /* 0x0000000000007918 */ /* 0x000fe20000000000 */
[----:B----4-:R-:W-:-:S13]  /*0860*/  ISETP.NE.AND P0, PT, R2, 0x4, PT ;  /* 0x000000040200780c */ /* 0x010fda0003f05270 */
[----:B------:R-:W-:Y:S05]  /*0870*/  @P0 BRA `(.L_x_12) ;  /* 0x00000000004c0947 */ /* 0x000fea0003800000 */
[----:B--23--:R-:W2:Y:S01]  /*0880*/  S2UR UR5, SR_CgaCtaId ;  /* 0x00000000000579c3 */ /* 0x00cea20000008800 */
[----:B------:R-:W-:Y:S01]  /*0890*/  UMOV UR7, 0x100 ;  /* 0x0000010000077882 */ /* 0x000fe20000000000 */
[----:B------:R-:W-:Y:S01]  /*08a0*/  UMOV UR6, 0x400 ;  /* 0x0000040000067882 */ /* 0x000fe20000000000 */
[----:B------:R-:W-:Y:S01]  /*08b0*/  USEL UR7, UR7, 0xe0, UP2 ;  /* 0x000000e007077887 */ /* 0x000fe20009000000 */
[----:B------:R-:W-:Y:S01]  /*08c0*/  UMOV UR4, 0x1 ;  /* 0x0000000100047882 */ /* 0x000fe20000000000 */
[----:B------:R-:W-:Y:S01]  /*08d0*/  ELECT P0, URZ, PT ;  /* 0x0000000000ff782f */ /* 0x000fe20003800000 */
[----:B------:R-:W-:-:S04]  /*08e0*/  UIADD3 UR10, UPT, UPT, -UR4, 0x100000, URZ ;  /* 0x00100000040a7890 */ /* 0x000fc8000fffe1ff */
[----:B------:R-:W-:Y:S02]  /*08f0*/  USHF.L.U32 UR11, UR10, 0xb, URZ ;  /* 0x0000000b0a0b7899 */ /* 0x000fe400080006ff */
[----:B------:R-:W-:Y:S02]  /*0900*/  USHF.L.U32 UR10, UR10, 0x1, URZ ;  /* 0x000000010a0a7899 */ /* 0x000fe400080006ff */
[----:B--2---:R-:W-:Y:S02]  /*0910*/  ULEA UR5, UR5, UR6, 0x18 ;  /* 0x0000000605057291 */ /* 0x004fe4000f8ec0ff */
[----:B------:R-:W-:-:S04]  /*0920*/  UIADD3 UR6, UPT, UPT, -UR7, 0x100000, URZ ;  /* 0x0010000007067890 */ /* 0x000fc8000fffe1ff */
[----:B------:R-:W-:Y:S02]  /*0930*/  USHF.L.U32 UR7, UR6, 0xb, URZ ;  /* 0x0000000b06077899 */ /* 0x000fe400080006ff */
[----:B------:R-:W-:Y:S01]  /*0940*/  USHF.L.U32 UR6, UR6, 0x1, URZ ;  /* 0x0000000106067899 */ /* 0x000fe200080006ff */
[----:B------:R-:W2:Y:S03]  /*0950*/  FENCE.VIEW.ASYNC.S ;  /* 0x00000000000073c6 */ /* 0x000ea60000000000 */
[----:B--2---:R4:W2:Y:S08]  /*0960*/  SYNCS.EXCH.64 URZ, [UR5+0x40], UR10 ;  /* 0x0000400a05ff75b2 */ /* 0x0048b00008000100 */
[----:B------:R4:W3:Y:S01]  /*0970*/  SYNCS.EXCH.64 URZ, [UR5+0x50], UR6 ;  /* 0x0000500605ff75b2 */ /* 0x0008e20008000100 */
[----:B------:R4:W1:Y:S01]  /*0980*/  SYNCS.EXCH.64 URZ, [UR5+0x48], UR10 ;  /* 0x0000480a05ff75b2 */ /* 0x0008620008000100 */
[----:B------:R4:W1:Y:S02]  /*0990*/  SYNCS.EXCH.64 URZ, [UR5+0x58], UR6 ;  /* 0x0000580605ff75b2 */ /* 0x0008640008000100 */
[----:B----4-:R-:W-:Y:S01]  /*09a0*/  NOP ;  /* 0x0000000000007918 */ /* 0x010fe20000000000 */
.L_x_12:
[----:B------:R-:W4:Y:S01]  /*09b0*/  SHFL.IDX PT, R2, R181, RZ, 0x1f ;  /* 0x00001fffb5027589 */ /* 0x000f2200000e0000 */
[----:B------:R-:W-:Y:S01]  /*09c0*/  NOP ;  /* 0x0000000000007918 */ /* 0x000fe20000000000 */
[----:B----4-:R-:W-:-:S13]  /*09d0*/  ISETP.NE.AND P0, PT, R2, 0x5, PT ;  /* 0x000000050200780c */ /* 0x010fda0003f05270 */
[----:B------:R-:W-:Y:S05]  /*09e0*/  @P0 BRA `(.L_x_13) ;  /* 0x0000000000580947 */ /* 0x000fea0003800000 */
[----:B--23--:R-:W2:Y:S01]  /*09f0*/  S2UR UR6, SR_CgaCtaId ;  /* 0x00000000000679c3 */ /* 0x00cea20000008800 */
        /* <DEDUP_REMOVED lines=12> */
[----:B--2---:R4:W2:Y:S01]  /*0ac0*/  SYNCS.EXCH.64 URZ, [UR6+0x60], UR10 ;  /* 0x0000600a06ff75b2 */ /* 0x0048a20008000100 */
[----:B------:R4:W3:Y:S01]  /*0ad0*/  SYNCS.EXCH.64 URZ, [UR6+0x80], UR4 ;  /* 0x0000800406ff75b2 */ /* 0x0008e20008000100 */
[----:B------:R4:W1:Y:S01]  /*0ae0*/  SYNCS.EXCH.64 URZ, [UR6+0x68], UR10 ;  /* 0x0000680a06ff75b2 */ /* 0x0008620008000100 */
[----:B------:R4:W1:Y:S01]  /*0af0*/  SYNCS.EXCH.64 URZ, [UR6+0x88], UR4 ;  /* 0x0000880406ff75b2 */ /* 0x0008620008000100 */
[----:B------:R4:W1:Y:S01]  /*0b00*/  SYNCS.EXCH.64 URZ, [UR6+0x70], UR10 ;  /* 0x0000700a06ff75b2 */ /* 0x0008620008000100 */
[----:B------:R4:W1:Y:S01]  /*0b10*/  SYNCS.EXCH.64 URZ, [UR6+0x90], UR4 ;  /* 0x0000900406ff75b2 */ /* 0x0008620008000100 */
[----:B------:R4:W1:Y:S01]  /*0b20*/  SYNCS.EXCH.64 URZ, [UR6+0x78], UR10 ;  /* 0x0000780a06ff75b2 */ /* 0x0008620008000100 */
[----:B------:R4:W1:Y:S02]  /*0b30*/  SYNCS.EXCH.64 URZ, [UR6+0x98], UR4 ;  /* 0x0000980406ff75b2 */ /* 0x0008640008000100 */
[----:B----4-:R-:W-:Y:S01]  /*0b40*/  NOP ;  /* 0x0000000000007918 */ /* 0x010fe20000000000 */
.L_x_13:
        /* <DEDUP_REMOVED lines=14> */
[----:B------:R4:W3:Y:S01]  /*0c30*/  SYNCS.EXCH.64 URZ, [UR5+0xb0], UR6 ;  /* 0x0000b00605ff75b2 */ /* 0x0008e20008000100 */
[----:B------:R4:W1:Y:S01]  /*0c40*/  SYNCS.EXCH.64 URZ, [UR5+0xa8], UR6 ;  /* 0x0000a80605ff75b2 */ /* 0x0008620008000100 */
[----:B------:R4:W1:Y:S02]  /*0c50*/  SYNCS.EXCH.64 URZ, [UR5+0xb8], UR6 ;  /* 0x0000b80605ff75b2 */ /* 0x0008640008000100 */
[----:B----4-:R-:W-:Y:S01]  /*0c60*/  NOP ;  /* 0x0000000000007918 */ /* 0x010fe20000000000 */
.L_x_14:
[----:B--23--:R-:W2:Y:S01]  /*0c70*/  S2UR UR5, SR_CTAID.X ;  /* 0x00000000000579c3 */ /* 0x00cea20000002500 */
[----:B------:R-:W-:-:S05]  /*0c80*/  CS2R.32 R167, SR_CgaSize ;  /* 0x0000000000a77805 */ /* 0x000fca0000008a00 */
[----:B------:R-:W-:-:S05]  /*0c90*/  IMAD R167, R167, -0xa0, RZ ;  /* 0xffffff60a7a77824 */ /* 0x000fca00078e02ff */
[----:B------:R-:W-:-:S14]  /*0ca0*/  R2UR UR7, R167 ;  /* 0x00000000a70772ca */ /* 0x000fdc00000e0000 */
[----:B------:R-:W3:Y:S01]  /*0cb0*/  LDCU UR7, c[0x0][UR7+0x2b0] ;  /* 0x00005600070777ac */ /* 0x000ee20008000800 */
[----:B------:R-:W-:Y:S01]  /*0cc0*/  NOP ;  /* 0x0000000000007918 */ /* 0x000fe20000000000 */
[----:B------:R-:W-:-:S05]  /*0cd0*/  CS2R.32 R167, SR_CgaSize ;  /* 0x0000000000a77805 */ /* 0x000fca0000008a00 */
[----:B------:R-:W-:-:S05]  /*0ce0*/  IMAD R167, R167, -0xa0, RZ ;  /* 0xffffff60a7a77824 */ /* 0x000fca00078e02ff */
[----:B------:R-:W-:-:S14]  /*0cf0*/  R2UR UR6, R167 ;  /* 0x00000000a70672ca */ /* 0x000fdc00000e0000 */
[----:B------:R-:W4:Y:S01]  /*0d00*/  LDCU UR6, c[0x0][UR6+0x2b4] ;  /* 0x00005680060677ac */ /* 0x000f220008000800 */
[----:B------:R-:W1:Y:S08]  /*0d10*/  S2UR UR4, SR_CTAID.Y ;  /* 0x00000000000479c3 */ /* 0x000e700000002600 */
[----:B------:R-:W4:Y:S01]  /*0d20*/  LDC R9, c[0x0][0xb24] ;  /* 0x0002c900ff097b82 */ /* 0x000f220000000800 */
[----:B--2---:R-:W-:-:S02]  /*0d30*/  I2FP.F32.U32 R4, UR5 ;  /* 0x0000000500047c45 */ /* 0x004fc40008201000 */
[----:B------:R-:W-:-:S05]  /*0d40*/  CS2R.32 R5, SR_CgaSize ;  /* 0x0000000000057805 */ /* 0x000fca0000008a00 */
[----:B------:R-:W-:-:S06]  /*0d50*/  IMAD R5, R5, -0xa0, RZ ;  /* 0xffffff6005057824 */ /* 0x000fcc00078e02ff */
[----:B------:R-:W2:Y:S01]  /*0d60*/  LDC R5, c[0x0][R5+0x2a0] ;  /* 0x0000a80005057b82 */ /* 0x000ea20000000800 */
[----:B------:R-:W-:Y:S01]  /*0d70*/  MOV R167, UR5 ;  /* 0x0000000500a77c02 */ /* 0x000fe20008000f00 */
[----:B---3--:R-:W-:Y:S01]  /*0d80*/  FMUL R4, R4, UR7 ;  /* 0x0000000704047c20 */ /* 0x008fe20008400000 */
[----:B-1----:R-:W-:Y:S02]  /*0d90*/  I2FP.F32.U32 R2, UR4 ;  /* 0x0000000400027c45 */ /* 0x002fe40008201000 */
[----:B------:R-:W-:-:S05]  /*0da0*/  CS2R.32 R3, SR_CgaSize ;  /* 0x0000000000037805 */ /* 0x000fca0000008a00 */
[----:B------:R-:W-:-:S06]  /*0db0*/  IMAD R3, R3, -0xa0, RZ ;  /* 0xffffff6003037824 */ /* 0x000fcc00078e02ff */
[----:B------:R-:W1:Y:S01]  /*0dc0*/  LDC R3, c[0x0][R3+0x2a4] ;  /* 0x0000a90003037b82 */ /* 0x000e620000000800 */
[----:B------:R-:W3:Y:S01]  /*0dd0*/  F2I.U32.TRUNC.NTZ R166, R4 ;  /* 0x0000000400a67305 */ /* 0x000ee2000020f000 */
[----:B------:R-:W-:Y:S01]  /*0de0*/  MOV R165, UR4 ;  /* 0x0000000400a57c02 */ /* 0x000fe20008000f00 */
[----:B----4-:R-:W-:-:S05]  /*0df0*/  FMUL R2, R2, UR6 ;  /* 0x0000000602027c20 */ /* 0x010fca0008400000 */
[----:B------:R-:W-:Y:S01]  /*0e00*/  BAR.SYNC.DEFER_BLOCKING 0x0 ;  /* 0x0000000000007b1d */ /* 0x000fe20000010000 */
[----:B------:R-:W-:-:S05]  /*0e10*/  ISETP.GE.AND P0, PT, R9, 0x1, PT ;  /* 0x000000010900780c */ /* 0x000fca0003f06270 */
[----:B------:R-:W4:Y:S02]  /*0e20*/  F2I.U32.TRUNC.NTZ R164, R2 ;  /* 0x0000000200a47305 */ /* 0x000f24000020f000 */
[----:B------:R-:W1:Y:S01]  /*0e30*/  S2UR UR36, SR_CTAID.Z ;  /* 0x00000000002479c3 */ /* 0x000e620000002700 */
[----:B---3--:R-:W-:-:S05]  /*0e40*/  IADD3 R166, PT, PT, -R166, RZ, RZ ;  /* 0x000000ffa6a67210 */ /* 0x008fca0007ffe1ff */
[----:B--2---:R-:W-:Y:S01]  /*0e50*/  IMAD R166, R5, R166, UR5 ;  /* 0x0000000505a67e24 */ /* 0x004fe2000f8e02a6 */
[----:B----4-:R-:W-:-:S05]  /*0e60*/  IADD3 R164, PT, PT, -R164, RZ, RZ ;  /* 0x000000ffa4a47210 */ /* 0x010fca0007ffe1ff */
[----:B-1----:R-:W-:Y:S01]  /*0e70*/  IMAD R164, R3, R164, UR4 ;  /* 0x0000000403a47e24 */ /* 0x002fe2000f8e02a4 */
[----:B------:R-:W-:Y:S06]  /*0e80*/  @!P0 BRA `(.L_x_15) ;  /* 0x0000000000b88947 */ /* 0x000fec0003800000 */
[----:B------:R-:W1:Y:S01]  /*0e90*/  LDC.64 R4, c[0x0][0xb18] ;  /* 0x0002c600ff047b82 */ /* 0x000e620000000a00 */
[----:B------:R-:W-:-:S07]  /*0ea0*/  ISETP.NE.AND P0, PT, R9, 0x1, PT ;  /* 0x000000010900780c */ /* 0x000fce0003f05270 */
[----:B------:R-:W2:Y:S08]  /*0eb0*/  LDC R10, c[0x0][0xb0c] ;  /* 0x0002c300ff0a7b82 */ /* 0x000eb00000000800 */
[----:B------:R-:W3:Y:S08]  /*0ec0*/  LDC R11, c[0x0][0x370] ;  /* 0x0000dc00ff0b7b82 */ /* 0x000ef00000000800 */
[----:B------:R-:W4:Y:S01]  /*0ed0*/  LDC R12, c[0x0][0x374] ;  /* 0x0000dd00ff0c7b82 */ /* 0x000f220000000800 */
[----:B-1----:R-:W-:-:S07]  /*0ee0*/  ISETP.NE.AND P1, PT, R4, 0x1, PT ;  /* 0x000000010400780c */ /* 0x002fce0003f25270 */
[----:B------:R-:W3:Y:S01]  /*0ef0*/  LDC.64 R6, c[0x0][0xb10] ;  /* 0x0002c400ff067b82 */ /* 0x000ee20000000a00 */
[----:B--2---:R-:W-:-:S07]  /*0f00*/  ISETP.NE.AND P2, PT, R10, 0x1, PT ;  /* 0x000000010a00780c */ /* 0x004fce0003f45270 */
[----:B------:R-:W1:Y:S08]  /*0f10*/  LDC R8, c[0x0][0xb20] ;  /* 0x0002c800ff087b82 */ /* 0x000e700000000800 */
[----:B------:R-:W2:Y:S01]  /*0f20*/  LDC.64 R2, c[0x0][0xb28] ;  /* 0x0002ca00ff027b82 */ /* 0x000ea20000000a00 */
[----:B----4-:R-:W-:-:S04]  /*0f30*/  IMAD.HI.U32 R13, R12, R5, RZ ;  /* 0x000000050c0d7227 */ /* 0x010fc800078e00ff */
[----:B------:R-:W-:-:S04]  /*0f40*/  IMAD.HI.U32 R5, R165, R5, RZ ;  /* 0x00000005a5057227 */ /* 0x000fc800078e00ff */
[----:B---3--:R-:W-:-:S04]  /*0f50*/  IMAD.HI.U32 R14, R11, R6, RZ ;  /* 0x000000060b0e7227 */ /* 0x008fc800078e00ff */
[----:B------:R-:W-:Y:S01]  /*0f60*/  IMAD.HI.U32 R16, R167, R6, RZ ;  /* 0x00000006a7107227 */ /* 0x000fe200078e00ff */
[-C--:B------:R-:W-:Y:S02]  /*0f70*/  @P2 SHF.R.U32.HI R11, RZ, R7.reuse, R14 ;  /* 0x00000007ff0b2219 */ /* 0x080fe4000001160e */
[-C--:B-1----:R-:W-:Y:S02]  /*0f80*/  @P1 SHF.R.U32.HI R12, RZ, R8.reuse, R13 ;  /* 0x00000008ff0c1219 */ /* 0x082fe4000001160d */
[----:B------:R-:W-:Y:S02]  /*0f90*/  SHF.R.U32.HI R8, RZ, R8, R5 ;  /* 0x00000008ff087219 */ /* 0x000fe40000011605 */
[----:B------:R-:W-:Y:S02]  /*0fa0*/  SHF.R.U32.HI R16, RZ, R7, R16 ;  /* 0x00000007ff107219 */ /* 0x000fe40000011610 */
[----:B------:R-:W-:Y:S01]  /*0fb0*/  SEL R5, R165, R8, !P1 ;  /* 0x00000008a5057207 */ /* 0x000fe20004800000 */
[----:B--2---:R-:W-:Y:S01]  /*0fc0*/  IMAD.HI.U32 R14, R12, R2, RZ ;  /* 0x000000020c0e7227 */ /* 0x004fe200078e00ff */
[----:B------:R-:W-:-:S03]  /*0fd0*/  SEL R7, R167, R16, !P2 ;  /* 0x00000010a7077207 */ /* 0x000fc60005000000 */
[----:B------:R-:W-:Y:S01]  /*0fe0*/  IMAD.HI.U32 R6, R11, R2, RZ ;  /* 0x000000020b067227 */ /* 0x000fe200078e00ff */
[----:B------:R-:W-:-:S04]  /*0ff0*/  @P0 SHF.R.U32.HI R12, RZ, R3, R14 ;  /* 0x00000003ff0c0219 */ /* 0x000fc8000001160e */
[----:B------:R-:W-:Y:S01]  /*1000*/  @P0 SHF.R.U32.HI R11, RZ, R3, R6 ;  /* 0x00000003ff0b0219 */ /* 0x000fe20000011606 */
[----:B------:R-:W-:-:S04]  /*1010*/  IMAD R12, R12, R9, RZ ;  /* 0x000000090c0c7224 */ /* 0x000fc800078e02ff */
[----:B------:R-:W-:Y:S01]  /*1020*/  IMAD R6, R11, R9, RZ ;  /* 0x000000090b067224 */ /* 0x000fe200078e02ff */
[----:B------:R-:W-:-:S04]  /*1030*/  ISETP.GE.AND P1, PT, R5, R12, PT ;  /* 0x0000000c0500720c */ /* 0x000fc80003f26270 */
[----:B------:R-:W-:Y:S01]  /*1040*/  ISETP.GE.OR P1, PT, R7, R6, P1 ;  /* 0x000000060700720c */ /* 0x000fe20000f26670 */
[----:B------:R-:W-:-:S05]  /*1050*/  IMAD.HI.U32 R6, R5, R2, RZ ;  /* 0x0000000205067227 */ /* 0x000fca00078e00ff */
[----:B------:R-:W-:-:S04]  /*1060*/  SHF.R.U32.HI R6, RZ, R3, R6 ;  /* 0x00000003ff067219 */ /* 0x000fc80000011606 */
[----:B------:R-:W-:-:S03]  /*1070*/  SEL R6, R5, R6, !P0 ;  /* 0x0000000605067207 */ /* 0x000fc60004000000 */
[----:B------:R-:W-:Y:S01]  /*1080*/  @!P1 IMAD.HI.U32 R8, R7, R2, RZ ;  /* 0x0000000207089227 */ /* 0x000fe200078e00ff */
[----:B------:R-:W-:-:S04]  /*1090*/  IADD3 R2, PT, PT, -R6, RZ, RZ ;  /* 0x000000ff06027210 */ /* 0x000fc80007ffe1ff */
[----:B------:R-:W-:Y:S01]  /*10a0*/  @!P1 SHF.R.U32.HI R8, RZ, R3, R8 ;  /* 0x00000003ff089219 */ /* 0x000fe20000011608 */
[----:B------:R-:W-:-:S03]  /*10b0*/  IMAD R2, R9, R2, R5 ;  /* 0x0000000209027224 */ /* 0x000fc600078e0205 */
[----:B------:R-:W-:Y:S02]  /*10c0*/  @!P1 SEL R3, R7, R8, !P0 ;  /* 0x0000000807039207 */ /* 0x000fe40004000000 */
[----:B------:R-:W-:-:S03]  /*10d0*/  IADD3 R8, PT, PT, -R5, RZ, RZ ;  /* 0x000000ff05087210 */ /* 0x000fc60007ffe1ff */
[--C-:B------:R-:W-:Y:S02]  /*10e0*/  @!P1 IMAD.IADD R6, R6, 0x1, -R3.reuse ;  /* 0x0000000106069824 */ /* 0x100fe400078e0a03 */
[----:B------:R-:W-:Y:S01]  /*10f0*/  @!P1 IMAD R3, R2, R11, R3 ;  /* 0x0000000b02039224 */ /* 0x000fe200078e0203 */
[----:B------:R-:W-:Y:S01]  /*1100*/  IADD3 R2, PT, PT, -R7, RZ, RZ ;  /* 0x000000ff07027210 */ /* 0x000fe20007ffe1ff */
[----:B------:R-:W-:Y:S02]  /*1110*/  @!P1 IMAD R5, R6, R9, R7 ;  /* 0x0000000906059224 */ /* 0x000fe400078e0207 */
[----:B------:R-:W-:Y:S02]  /*1120*/  IMAD R8, R4, R8, R165 ;  /* 0x0000000804087224 */ /* 0x000fe400078e02a5 */
[----:B------:R-:W-:Y:S02]  /*1130*/  @!P1 IMAD.MOV.U32 R7, RZ, RZ, R3 ;  /* 0x000000ffff079224 */ /* 0x000fe400078e0003 */
[----:B------:R-:W-:-:S02]  /*1140*/  IMAD R2, R10, R2, R167 ;  /* 0x000000020a027224 */ /* 0x000fc400078e02a7 */
[----:B------:R-:W-:Y:S02]  /*1150*/  IMAD R165, R5, R4, R8 ;  /* 0x0000000405a57224 */ /* 0x000fe400078e0208 */
[----:B------:R-:W-:Y:S02]  /*1160*/  IMAD R167, R7, R10, R2 ;  /* 0x0000000a07a77224 */ /* 0x000fe400078e0202 */
.L_x_15:
[----:B------:R-:W1:Y:S01]  /*1170*/  LDCU UR4, c[0x0][0xb30] ;  /* 0x00016600ff0477ac */ /* 0x000e620008000800 */
[----:B------:R-:W2:Y:S08]  /*1180*/  S2UR UR37, SR_CgaCtaId ;  /* 0x00000000002579c3 */ /* 0x000eb00000008800 */
[----:B------:R-:W3:Y:S01]  /*1190*/  LDC R72, c[0x0][0xb24] ;  /* 0x0002c900ff487b82 */ /* 0x000ee20000000800 */
[----:B-1----:R-:W-:-:S09]  /*11a0*/  UISETP.NE.AND UP1, UPT, UR4, 0x1, UPT ;  /* 0x000000010400788c */ /* 0x002fd2000bf25270 */
[----:B--2---:R-:W-:Y:S05]  /*11b0*/  BRA.U UP1, `(.L_x_16) ;  /* 0x0000000101407547 */ /* 0x004fea000b800000 */
[----:B------:R-:W1:Y:S08]  /*11c0*/  LDC.64 R4, c[0x0][0xb10] ;  /* 0x0002c400ff047b82 */ /* 0x000e700000000a00 */
[----:B------:R-:W2:Y:S08]  /*11d0*/  LDC.64 R2, c[0x0][0xb18] ;  /* 0x0002c600ff027b82 */ /* 0x000eb00000000a00 */
[----:B------:R-:W4:Y:S08]  /*11e0*/  LDC R6, c[0x0][0xb20] ;  /* 0x0002c800ff067b82 */ /* 0x000f300000000800 */
[----:B------:R-:W3:Y:S01]  /*11f0*/  LDC R8, c[0x0][0xb0c] ;  /* 0x0002c300ff087b82 */ /* 0x000ee20000000800 */
[----:B-1----:R-:W-:-:S05]  /*1200*/  IMAD.HI.U32 R4, R167, R4, RZ ;  /* 0x00000004a7047227 */ /* 0x002fca00078e00ff */
[----:B------:R-:W-:Y:S01]  /*1210*/  SHF.R.U32.HI R4, RZ, R5, R4 ;  /* 0x00000005ff047219 */ /* 0x000fe20000011604 */
[----:B--2---:R-:W-:Y:S01]  /*1220*/  IMAD.HI.U32 R3, R165, R3, RZ ;  /* 0x00000003a5037227 */ /* 0x004fe200078e00ff */
[----:B------:R-:W-:-:S04]  /*1230*/  ISETP.NE.AND P0, PT, R2, 0x1, PT ;  /* 0x000000010200780c */ /* 0x000fc80003f05270 */
[----:B----4-:R-:W-:-:S04]  /*1240*/  SHF.R.U32.HI R6, RZ, R6, R3 ;  /* 0x00000006ff067219 */ /* 0x010fc80000011603 */
[----:B------:R-:W-:Y:S02]  /*1250*/  SEL R3, R165, R6, !P0 ;  /* 0x00000006a5037207 */ /* 0x000fe40004000000 */
[----:B---3--:R-:W-:-:S04]  /*1260*/  ISETP.NE.AND P1, PT, R8, 0x1, PT ;  /* 0x000000010800780c */ /* 0x008fc80003f25270 */
[----:B------:R-:W-:-:S05]  /*1270*/  SEL R4, R167, R4, !P1 ;  /* 0x00000004a7047207 */ /* 0x000fca0004800000 */
[----:B------:R-:W-:Y:S02]  /*1280*/  IMAD.IADD R5, R3, 0x1, -R4 ;  /* 0x0000000103057824 */ /* 0x000fe400078e0a04 */
[----:B------:R-:W-:Y:S02]  /*1290*/  IMAD.IADD R3, R4, 0x1, -R3 ;  /* 0x0000000104037824 */ /* 0x000fe400078e0a03 */
[----:B------:R-:W-:Y:S02]  /*12a0*/  IMAD R167, R5, R8, R167 ;  /* 0x0000000805a77224 */ /* 0x000fe400078e02a7 */
[----:B------:R-:W-:-:S07]  /*12b0*/  IMAD R165, R3, R2, R165 ;  /* 0x0000000203a57224 */ /* 0x000fce00078e02a5 */
.L_x_16:
[----:B------:R-:W-:Y:S01]  /*12c0*/  BAR.SYNC.DEFER_BLOCKING 0x0 ;  /* 0x0000000000007b1d */ /* 0x000fe20000010000 */
[----:B------:R-:W-:Y:S01]  /*12d0*/  UISETP.NE.AND UP1, UPT, UR8, 0x2, UPT ;  /* 0x000000020800788c */ /* 0x000fe2000bf25270 */
[----:B------:R-:W-:Y:S02]  /*12e0*/  ISETP.NE.OR P5, PT, R0, 0x2, !P5 ;  /* 0x000000020000780c */ /* 0x000fe40006fa5670 */
[----:B------:R-:W-:-:S06]  /*12f0*/  LOP3.LUT R2, R176, 0x1f, RZ, 0xc0, !PT ;  /* 0x0000001fb0027812 */ /* 0x000fcc00078ec0ff */
[----:B------:R-:W-:Y:S05]  /*1300*/  BRA.U UP1, `(.L_x_17) ;  /* 0x0000001101187547 */ /* 0x000fea000b800000 */
[----:B------:R-:W1:Y:S01]  /*1310*/  LDCU UR13, c[0x0][0x38c] ;  /* 0x00007180ff0d77ac */ /* 0x000e620008000800 */
[----:B------:R-:W2:Y:S01]  /*1320*/  LDC R9, c[0x0][0x370] ;  /* 0x0000dc00ff097b82 */ /* 0x000ea20000000800 */
[----:B------:R-:W-:Y:S01]  /*1330*/  PLOP3.LUT P1, PT, PT, PT, UP2, 0x80, 0x8 ;  /* 0x000000000008781c */ /* 0x000fe20003f2f028 */
[----:B------:R-:W-:Y:S01]  /*1340*/  HFMA2 R12, -RZ, RZ, 0, 0 ;  /* 0x00000000ff0c7431 */ /* 0x000fe200000001ff */
[----:B------:R-:W-:Y:S01]  /*1350*/  ISETP.EQ.OR P4, PT, R2, RZ, P5 ;  /* 0x000000ff0200720c */ /* 0x000fe20002f82670 */
[----:B------:R-:W-:Y:S01]  /*1360*/  IMAD.MOV.U32 R15, RZ, RZ, 0x1 ;  /* 0x00000001ff0f7424 */ /* 0x000fe200078e00ff */
[----:B------:R-:W-:Y:S01]  /*1370*/  PLOP3.LUT P1, PT, P1, PT, PT, 0x8, 0x80 ;  /* 0x000000000080781c */ /* 0x000fe20000f2e170 */
[----:B------:R-:W-:Y:S01]  /*1380*/  IMAD.MOV.U32 R14, RZ, RZ, RZ ;  /* 0x000000ffff0e7224 */ /* 0x000fe200078e00ff */
[----:B------:R-:W-:Y:S01]  /*1390*/  MOV R8, 0x1 ;  /* 0x0000000100087802 */ /* 0x000fe20000000f00 */
[----:B------:R-:W4:Y:S01]  /*13a0*/  LDC R0, c[0x0][0x374] ;  /* 0x0000dd00ff007b82 */ /* 0x000f220000000800 */
[----:B------:R-:W-:Y:S01]  /*13b0*/  IMAD.MOV.U32 R10, RZ, RZ, RZ ;  /* 0x000000ffff0a7224 */ /* 0x000fe200078e00ff */
[----:B------:R-:W2:Y:S01]  /*13c0*/  LDCU.64 UR22, c[0x0][0x348] ;  /* 0x00006900ff1677ac */ /* 0x000ea20008000a00 */
[----:B------:R-:W-:Y:S01]  /*13d0*/  UMOV UR6, URZ ;  /* 0x000000ff00067c82 */ /* 0x000fe20008000000 */
[----:B-1----:R-:W-:-:S04]  /*13e0*/  UIADD3 UR5, UPT, UPT, UR13, 0x7f, URZ ;  /* 0x0000007f0d057890 */ /* 0x002fc8000fffe0ff */
[----:B------:R-:W-:-:S04]  /*13f0*/  USHF.R.S32.HI UR4, URZ, 0x1f, UR5 ;  /* 0x0000001fff047899 */ /* 0x000fc80008011405 */
[----:B------:R-:W-:-:S04]  /*1400*/  ULEA.HI UR4, UR4, UR5, URZ, 0x7 ;  /* 0x0000000504047291 */ /* 0x000fc8000f8f38ff */
[----:B------:R-:W-:Y:S02]  /*1410*/  USHF.R.S32.HI UR15, URZ, 0x7, UR4 ;  /* 0x00000007ff0f7899 */ /* 0x000fe40008011404 */
[----:B------:R-:W-:Y:S02]  /*1420*/  UIADD3 UR4, UPT, UPT, UR13, -0x1, URZ ;  /* 0xffffffff0d047890 */ /* 0x000fe4000fffe0ff */
[----:B------:R-:W-:Y:S02]  /*1430*/  UISETP.LT.U32.AND UP0, UPT, UR15, 0x2, UPT ;  /* 0x000000020f00788c */ /* 0x000fe4000bf01070 */
[----:B------:R-:W-:Y:S02]  /*1440*/  UISETP.GE.U32.AND UP1, UPT, UR4, -0xff, UPT ;  /* 0xffffff010400788c */ /* 0x000fe4000bf26070 */
[----:B------:R-:W-:Y:S02]  /*1450*/  USEL UR14, UR15, 0x2, UP0 ;  /* 0x000000020f0e7887 */ /* 0x000fe40008000000 */
[----:B------:R-:W-:-:S02]  /*1460*/  UIADD3 UR13, UPT, UPT, UR13, 0xfe, URZ ;  /* 0x000000fe0d0d7890 */ /* 0x000fc4000fffe0ff */
[----:B------:R-:W-:Y:S02]  /*1470*/  UIADD3 UR5, UPT, UPT, UR14, -0x1, URZ ;  /* 0xffffffff0e057890 */ /* 0x000fe4000fffe0ff */
[----:B------:R-:W-:-:S03]  /*1480*/  UIADD3 UR7, UPT, UPT, UR15, -UR14, URZ ;  /* 0x8000000e0f077290 */ /* 0x000fc6000fffe0ff */
[----:B------:R-:W-:-:S04]  /*1490*/  @UP1 UIADD3 UR5, UPT, UPT, UR14, URZ, URZ ;  /* 0x000000ff0e051290 */ /* 0x000fc8000fffe0ff */
[----:B--2---:R-:W-:-:S12]  /*14a0*/  UIADD3 UR5, UPT, UPT, UR5, 0x1, URZ ;  /* 0x0000000105057890 */ /* 0x004fd8000fffe0ff */
.L_x_35:
[----:B------:R-:W-:Y:S01]  /*14b0*/  UISETP.NE.AND UP0, UPT, UR37, URZ, UPT ;  /* 0x000000ff2500728c */ /* 0x000fe2000bf05270 */
[----:B------:R-:W1:Y:S08]  /*14c0*/  S2UR UR37, SR_CgaCtaId ;  /* 0x00000000002579c3 */ /* 0x000e700000008800 */
[----:B------:R-:W-:Y:S05]  /*14d0*/  BRA.U UP0, `(.L_x_18) ;  /* 0x0000000100347547 */ /* 0x000fea000b800000 */
[----:B------:R-:W2:Y:S01]  /*14e0*/  S2R R2, SR_CgaCtaId ;  /* 0x0000000000027919 */ /* 0x000ea20000008800 */
[----:B------:R-:W-:-:S04]  /*14f0*/  MOV R3, 0x400 ;  /* 0x0000040000037802 */ /* 0x000fc80000000f00 */
[----:B--2---:R-:W-:Y:S02]  /*1500*/  LEA R3, R2, R3, 0x18 ;  /* 0x0000000302037211 */ /* 0x004fe400078ec0ff */
[----:B------:R-:W-:-:S03]  /*1510*/  SHF.L.U32 R2, R8, 0x1f, RZ ;  /* 0x0000001f08027819 */ /* 0x000fc600000006ff */
[----:B------:R-:W-:-:S04]  /*1520*/  IMAD R3, R10, 0x8, R3 ;  /* 0x000000080a037824 */ /* 0x000fc800078e0203 */
[----:B------:R-:W2:Y:S02]  /*1530*/  SYNCS.PHASECHK.TRANS64.TRYWAIT P0, [R3+URZ+0xb0], R2 ;  /* 0x0000b002030075a7 */ /* 0x000ea400080011ff */
[----:B--2---:R-:W-:Y:S05]  /*1540*/  @!P0 BRA `(.L_x_19) ;  /* 0x0000005000f48947 */ /* 0x004fea0003800000 */
.L_x_93:
[----:B------:R-:W-:Y:S01]  /*1550*/  VIADD R10, R10, 0x1 ;  /* 0x000000010a0a7836 */ /* 0x000fe20000000000 */
[----:B------:R2:W-:Y:S04]  /*1560*/  SYNCS.ARRIVE.TRANS64.A1T0 RZ, [R3+URZ+0xa0], RZ ;  /* 0x0000a0ff03ff79a7 */ /* 0x0005e800081000ff */
[----:B------:R-:W-:-:S04]  /*1570*/  ISETP.NE.AND P0, PT, R10, 0x2, PT ;  /* 0x000000020a00780c */ /* 0x000fc80003f05270 */
[----:B------:R-:W-:Y:S02]  /*1580*/  SEL R10, R10, RZ, P0 ;  /* 0x000000ff0a0a7207 */ /* 0x000fe40000000000 */
[----:B--2---:R-:W-:-:S04]  /*1590*/  SEL R3, RZ, 0x1, P0 ;  /* 0x00000001ff037807 */ /* 0x004fc80000000000 */
[----:B------:R-:W-:-:S07]  /*15a0*/  LOP3.LUT R8, R8, R3, RZ, 0x3c, !PT ;  /* 0x0000000308087212 */ /* 0x000fce00078e3cff */
.L_x_18:
[----:B------:R-:W-:Y:S01]  /*15b0*/  UMOV UR4, 0x400 ;  /* 0x0000040000047882 */ /* 0x000fe20000000000 */
[----:B------:R-:W-:Y:S01]  /*15c0*/  SHF.L.U32 R2, R15, 0x1f, RZ ;  /* 0x0000001f0f027819 */ /* 0x000fe200000006ff */
[----:B-1----:R-:W-:Y:S01]  /*15d0*/  ULEA UR4, UR37, UR4, 0x18 ;  /* 0x0000000425047291 */ /* 0x002fe2000f8ec0ff */
[----:B------:R-:W-:Y:S01]  /*15e0*/  R2UR UR35, R167 ;  /* 0x00000000a72372ca */ /* 0x000fe200000e0000 */
[----:B------:R-:W-:Y:S01]  /*15f0*/  UISETP.GE.U32.AND UP0, UPT, UR13, 0xff, UPT ;  /* 0x000000ff0d00788c */ /* 0x000fe2000bf06070 */
[----:B------:R-:W-:Y:S01]  /*1600*/  R2UR UR11, R165 ;  /* 0x00000000a50b72ca */ /* 0x000fe200000e0000 */
[----:B------:R-:W-:Y:S01]  /*1610*/  ULEA UR8, UR6, UR4, 0x3 ;  /* 0x0000000406087291 */ /* 0x000fe2000f8e18ff */
[----:B------:R-:W-:-:S08]  /*1620*/  UMOV UR24, URZ ;  /* 0x000000ff00187c82 */ /* 0x000fd00008000000 */
[----:B------:R1:W2:Y:S01]  /*1630*/  SYNCS.PHASECHK.TRANS64.TRYWAIT P0, [UR8+0x10], R2 ;  /* 0x00001002ff0075a7 */ /* 0x0002a20008001108 */
[----:B------:R-:W-:Y:S02]  /*1640*/  USHF.L.U32 UR35, UR35, 0x7, URZ ;  /* 0x0000000723237899 */ /* 0x000fe400080006ff */
[----:B------:R-:W-:Y:S01]  /*1650*/  USHF.L.U32 UR11, UR11, 0x6, URZ ;  /* 0x000000060b0b7899 */ /* 0x000fe200080006ff */
[----:B------:R-:W-:Y:S11]  /*1660*/  BRA.U !UP0, `(.L_x_20) ;  /* 0x0000000108a87547 */ /* 0x000ff6000b800000 */
[----:B------:R-:W-:Y:S01]  /*1670*/  UMOV UR16, URZ ;  /* 0x000000ff00107c82 */ /* 0x000fe20008000000 */
[----:B------:R-:W-:-:S05]  /*1680*/  UMOV UR17, UR6 ;  /* 0x0000000600117c82 */ /* 0x000fca0008000000 */
.L_x_25:
[----:B-1----:R-:W-:Y:S01]  /*1690*/  ULEA UR33, UR17, UR4, 0x3 ;  /* 0x0000000411217291 */ /* 0x002fe2000f8e18ff */
[----:B--2---:R-:W-:Y:S01]  /*16a0*/  @!P5 MOV R3, 0x6000 ;  /* 0x000060000003d802 */ /* 0x004fe20000000f00 */
[----:B--2---:R-:W-:Y:S10]  /*16b0*/  @P0 BRA `(.L_x_21) ;  /* 0x00000000000c0947 */ /* 0x004ff40003800000 */
[----:B------:R-:W-:-:S04]  /*16c0*/  SHF.L.U32 R5, R15, 0x1f, RZ ;  /* 0x0000001f0f057819 */ /* 0x000fc800000006ff */
[----:B------:R-:W2:Y:S02]  /*16d0*/  SYNCS.PHASECHK.TRANS64.TRYWAIT P0, [UR33+0x10], R5 ;  /* 0x00001005ff0075a7 */ /* 0x000ea40008001121 */
[----:B--2---:R-:W-:Y:S05]  /*16e0*/  @!P0 BRA `(.L_x_22) ;  /* 0x0000005000a08947 */ /* 0x004fea0003800000 */
.L_x_21:
[----:B------:R2:W-:Y:S01]  /*16f0*/  @!P5 SYNCS.ARRIVE.TRANS64 RZ, [UR33], R3 ;  /* 0x00000003ffffd9a7 */ /* 0x0005e20008000021 */
[----:B------:R-:W-:Y:S04]  /*1700*/  BSSY.RECONVERGENT B0, `(.L_x_23) ;  /* 0x0000003000007945 */ /* 0x000fe80003800200 */
[----:B------:R-:W-:Y:S05]  /*1710*/  @P4 BRA `(.L_x_24) ;  /* 0x0000000000044947 */ /* 0x000fea0003800000 */
[----:B------:R-:W-:Y:S05]  /*1720*/  BPT.TRAP 0x1 ;  /* 0x000000040000795c */ /* 0x000fea0000300000 */
.L_x_24:
[----:B------:R-:W-:Y:S05]  /*1730*/  BSYNC.RECONVERGENT B0 ;  /* 0x0000000000007941 */ /* 0x000fea0003800200 */
.L_x_23:
[----:B------:R-:W-:Y:S02]  /*1740*/  UIADD3 UR6, UPT, UPT, UR17, 0x1, URZ ;  /* 0x0000000111067890 */ /* 0x000fe4000fffe0ff */
[----:B------:R-:W-:Y:S02]  /*1750*/  ULEA UR32, UR17, UR4, 0xe ;  /* 0x0000000411207291 */ /* 0x000fe4000f8e70ff */
[----:B------:R-:W-:Y:S02]  /*1760*/  UISETP.NE.AND UP0, UPT, UR6, 0x2, UPT ;  /* 0x000000020600788c */ /* 0x000fe4000bf05270 */
[----:B------:R-:W-:Y:S02]  /*1770*/  UIADD3 UR26, UP1, UPT, UR22, 0x80, URZ ;  /* 0x00000080161a7890 */ /* 0x000fe4000ff3e0ff */
[----:B------:R-:W-:Y:S02]  /*1780*/  USEL UR9, URZ, 0x1, UP0 ;  /* 0x00000001ff097887 */ /* 0x000fe40008000000 */
[----:B------:R-:W-:-:S02]  /*1790*/  USEL UR6, UR6, URZ, UP0 ;  /* 0x000000ff06067287 */ /* 0x000fc40008000000 */
[----:B------:R-:W-:Y:S02]  /*17a0*/  UIADD3 UR20, UP0, UPT, UR22, 0x180, URZ ;  /* 0x0000018016147890 */ /* 0x000fe4000ff1e0ff */
[----:B------:R-:W-:Y:S01]  /*17b0*/  ULEA UR8, UR6, UR4, 0x3 ;  /* 0x0000000406087291 */ /* 0x000fe2000f8e18ff */
[----:B------:R-:W-:Y:S01]  /*17c0*/  LOP3.LUT R15, R15, UR9, RZ, 0x3c, !PT ;  /* 0x000000090f0f7c12 */ /* 0x000fe2000f8e3cff */
[----:B------:R-:W-:Y:S02]  /*17d0*/  USHF.L.U32 UR34, UR16, 0x7, URZ ;  /* 0x0000000710227899 */ /* 0x000fe400080006ff */
[----:B------:R-:W-:Y:S01]  /*17e0*/  UIADD3.X UR27, UPT, UPT, URZ, UR23, URZ, UP1, !UPT ;  /* 0x00000017ff1b7290 */ /* 0x000fe20008ffe4ff */
[----:B-1----:R-:W-:Y:S01]  /*17f0*/  SHF.L.U32 R2, R15, 0x1f, RZ ;  /* 0x0000001f0f027819 */ /* 0x002fe200000006ff */
[----:B------:R-:W-:Y:S02]  /*1800*/  UIADD3 UR32, UPT, UPT, UR32, 0x4400, URZ ;  /* 0x0000440020207890 */ /* 0x000fe4000fffe0ff */
[----:B------:R-:W-:Y:S01]  /*1810*/  UIADD3.X UR21, UPT, UPT, URZ, UR23, URZ, UP0, !UPT ;  /* 0x00000017ff157290 */ /* 0x000fe200087fe4ff */
[----:B------:R1:W1:Y:S01]  /*1820*/  SYNCS.PHASECHK.TRANS64.TRYWAIT P0, [UR8+0x10], R2 ;  /* 0x00001002ff0075a7 */ /* 0x0002620008001108 */
[----:B------:R-:W-:Y:S01]  /*1830*/  ULEA UR8, UR17, UR4, 0xd ;  /* 0x0000000411087291 */ /* 0x000fe2000f8e68ff */
[----:B------:R-:W-:Y:S01]  /*1840*/  UMOV UR18, 0x0 ;  /* 0x0000000000127882 */ /* 0x000fe20000000000 */
[----:B------:R-:W-:-:S02]  /*1850*/  UMOV UR19, 0x10000000 ;  /* 0x1000000000137882 */ /* 0x000fc40000000000 */
[----:B------:R-:W-:Y:S01]  /*1860*/  UIADD3 UR8, UPT, UPT, UR8, 0xc400, URZ ;  /* 0x0000c40008087890 */ /* 0x000fe2000fffe0ff */
[----:B------:R1:W-:Y:S01]  /*1870*/  UTMALDG.3D [UR32], [UR26], desc[UR18] ;  /* 0x000012201a0075b4 */ /* 0x0003e20008011000 */
[----:B------:R-:W-:Y:S01]  /*1880*/  UMOV UR12, UR36 ;  /* 0x00000024000c7c82 */ /* 0x000fe20008000000 */
[----:B------:R-:W-:Y:S01]  /*1890*/  UMOV UR9, UR33 ;  /* 0x0000002100097c82 */ /* 0x000fe20008000000 */
[----:B------:R-:W-:Y:S01]  /*18a0*/  UMOV UR10, UR34 ;  /* 0x00000022000a7c82 */ /* 0x000fe20008000000 */
[----:B------:R-:W-:Y:S01]  /*18b0*/  UIADD3 UR16, UPT, UPT, UR16, 0x1, URZ ;  /* 0x0000000110107890 */ /* 0x000fe2000fffe0ff */
[----:B------:R-:W-:Y:S01]  /*18c0*/  UMOV UR24, UR5 ;  /* 0x0000000500187c82 */ /* 0x000fe20008000000 */
[----:B------:R-:W-:Y:S02]  /*18d0*/  UMOV UR17, UR6 ;  /* 0x0000000600117c82 */ /* 0x000fe40008000000 */
[----:B------:R1:W-:Y:S01]  /*18e0*/  UTMALDG.3D [UR8], [UR20], desc[UR18] ;  /* 0x00001208140075b4 */ /* 0x0003e20008011000 */
[----:B------:R-:W-:-:S09]  /*18f0*/  UISETP.NE.AND UP0, UPT, UR16, UR5, UPT ;  /* 0x000000051000728c */ /* 0x000fd2000bf05270 */
[----:B------:R-:W-:Y:S05]  /*1900*/  BRA.U UP0, `(.L_x_25) ;  /* 0xfffffffd00607547 */ /* 0x000fea000b83ffff */
.L_x_20:
[----:B-1----:R-:W-:Y:S01]  /*1910*/  ULEA UR8, UR6, UR4, 0x3 ;  /* 0x0000000406087291 */ /* 0x002fe2000f8e18ff */
[----:B------:R-:W-:Y:S01]  /*1920*/  SHF.L.U32 R2, R15, 0x1f, RZ ;  /* 0x0000001f0f027819 */ /* 0x000fe200000006ff */
[----:B------:R-:W-:Y:S01]  /*1930*/  @!P1 SYNCS.ARRIVE.TRANS64.A1T0 RZ, [UR4+0x38], RZ ;  /* 0x000038ffffff99a7 */ /* 0x000fe20008100004 */
[----:B------:R-:W-:-:S06]  /*1940*/  UISETP.GT.AND UP0, UPT, UR15, UR14, UPT ;  /* 0x0000000e0f00728c */ /* 0x000fcc000bf04270 */
[----:B--2---:R1:W2:Y:S03]  /*1950*/  SYNCS.PHASECHK.TRANS64.TRYWAIT P0, [UR8+0x10], R2 ;  /* 0x00001002ff0075a7 */ /* 0x0042a60008001108 */
[----:B------:R-:W-:Y:S05]  /*1960*/  BRA.U !UP0, `(.L_x_26) ;  /* 0x0000000108ac7547 */ /* 0x000fea000b800000 */
[----:B------:R-:W-:Y:S01]  /*1970*/  UIADD3 UR21, UPT, UPT, UR7, UR24, URZ ;  /* 0x0000001807157290 */ /* 0x000fe2000fffe0ff */
[----:B------:R-:W-:-:S11]  /*1980*/  UMOV UR25, UR6 ;  /* 0x0000000600197c82 */ /* 0x000fd60008000000 */
.L_x_31:
[----:B-1----:R-:W-:Y:S01]  /*1990*/  ULEA UR17, UR25, UR4, 0x3 ;  /* 0x0000000419117291 */ /* 0x002fe2000f8e18ff */
[----:B--2---:R-:W-:Y:S01]  /*19a0*/  @!P5 MOV R3, 0x6000 ;  /* 0x000060000003d802 */ /* 0x004fe20000000f00 */
[----:B--2---:R-:W-:Y:S10]  /*19b0*/  @P0 BRA `(.L_x_27) ;  /* 0x00000000000c0947 */ /* 0x004ff40003800000 */
[----:B------:R-:W-:-:S04]  /*19c0*/  SHF.L.U32 R5, R15, 0x1f, RZ ;  /* 0x0000001f0f057819 */ /* 0x000fc800000006ff */
[----:B------:R-:W2:Y:S02]  /*19d0*/  SYNCS.PHASECHK.TRANS64.TRYWAIT P0, [UR17+0x10], R5 ;  /* 0x00001005ff0075a7 */ /* 0x000ea40008001111 */
[----:B--2---:R-:W-:Y:S05]  /*19e0*/  @!P0 BRA `(.L_x_28) ;  /* 0x0000004c00f88947 */ /* 0x004fea0003800000 */
.L_x_27:
[----:B------:R2:W-:Y:S01]  /*19f0*/  @!P5 SYNCS.ARRIVE.TRANS64 RZ, [UR17], R3 ;  /* 0x00000003ffffd9a7 */ /* 0x0005e20008000011 */
[----:B------:R-:W-:Y:S04]  /*1a00*/  BSSY.RECONVERGENT B0, `(.L_x_29) ;  /* 0x0000003000007945 */ /* 0x000fe80003800200 */
[----:B------:R-:W-:Y:S05]  /*1a10*/  @P4 BRA `(.L_x_30) ;  /* 0x0000000000044947 */ /* 0x000fea0003800000 */
[----:B------:R-:W-:Y:S05]  /*1a20*/  BPT.TRAP 0x1 ;  /* 0x000000040000795c */ /* 0x000fea0000300000 */
.L_x_30:
[----:B------:R-:W-:Y:S05]  /*1a30*/  BSYNC.RECONVERGENT B0 ;  /* 0x0000000000007941 */ /* 0x000fea0003800200 */
.L_x_29:
        /* <DEDUP_REMOVED lines=10> */
[----:B------:R-:W-:Y:S01]  /*1ae0*/  UIADD3 UR16, UPT, UPT, UR16, 0x4400, URZ ;  /* 0x0000440010107890 */ /* 0x000fe2000fffe0ff */
[----:B-1----:R-:W-:Y:S01]  /*1af0*/  SHF.L.U32 R2, R15, 0x1f, RZ ;  /* 0x0000001f0f027819 */ /* 0x002fe200000006ff */
[----:B------:R-:W-:Y:S02]  /*1b00*/  UIADD3.X UR31, UPT, UPT, URZ, UR23, URZ, UP1, !UPT ;  /* 0x00000017ff1f7290 */ /* 0x000fe40008ffe4ff */
[----:B------:R-:W-:Y:S01]  /*1b10*/  UIADD3.X UR29, UPT, UPT, URZ, UR23, URZ, UP0, !UPT ;  /* 0x00000017ff1d7290 */ /* 0x000fe200087fe4ff */
[----:B------:R1:W1:Y:S01]  /*1b20*/  SYNCS.PHASECHK.TRANS64.TRYWAIT P0, [UR8+0x10], R2 ;  /* 0x00001002ff0075a7 */ /* 0x0002620008001108 */
[----:B------:R-:W-:Y:S01]  /*1b30*/  ULEA UR8, UR25, UR4, 0xd ;  /* 0x0000000419087291 */ /* 0x000fe2000f8e68ff */
[----:B------:R-:W-:Y:S01]  /*1b40*/  UMOV UR26, 0x0 ;  /* 0x00000000001a7882 */ /* 0x000fe20000000000 */
[----:B------:R-:W-:-:S02]  /*1b50*/  UMOV UR27, 0x10000000 ;  /* 0x10000000001b7882 */ /* 0x000fc40000000000 */
[----:B------:R-:W-:Y:S01]  /*1b60*/  UIADD3 UR8, UPT, UPT, UR8, 0xc400, URZ ;  /* 0x0000c40008087890 */ /* 0x000fe2000fffe0ff */
[----:B------:R-:W-:Y:S01]  /*1b70*/  UMOV UR19, UR35 ;  /* 0x0000002300137c82 */ /* 0x000fe20008000000 */
[----:B------:R-:W-:Y:S01]  /*1b80*/  UMOV UR20, UR36 ;  /* 0x0000002400147c82 */ /* 0x000fe20008000000 */
[----:B------:R-:W-:Y:S01]  /*1b90*/  UMOV UR12, UR36 ;  /* 0x00000024000c7c82 */ /* 0x000fe20008000000 */
[----:B------:R-:W-:Y:S01]  /*1ba0*/  UMOV UR9, UR17 ;  /* 0x0000001100097c82 */ /* 0x000fe20008000000 */
[----:B------:R-:W-:Y:S01]  /*1bb0*/  UMOV UR10, UR18 ;  /* 0x00000012000a7c82 */ /* 0x000fe20008000000 */
[----:B------:R1:W-:Y:S01]  /*1bc0*/  UTMALDG.3D [UR16], [UR30], desc[UR26] ;  /* 0x00001a101e0075b4 */ /* 0x0003e20008011000 */
[----:B------:R-:W-:Y:S01]  /*1bd0*/  UIADD3 UR24, UPT, UPT, UR24, 0x1, URZ ;  /* 0x0000000118187890 */ /* 0x000fe2000fffe0ff */
[----:B------:R-:W-:-:S03]  /*1be0*/  UMOV UR25, UR6 ;  /* 0x0000000600197c82 */ /* 0x000fc60008000000 */
[----:B------:R-:W-:Y:S01]  /*1bf0*/  UISETP.NE.AND UP0, UPT, UR24, UR21, UPT ;  /* 0x000000151800728c */ /* 0x000fe2000bf05270 */
[----:B------:R1:W-:Y:S08]  /*1c00*/  UTMALDG.3D [UR8], [UR28], desc[UR26] ;  /* 0x00001a081c0075b4 */ /* 0x0003f00008011000 */
[----:B------:R-:W-:Y:S05]  /*1c10*/  BRA.U UP0, `(.L_x_31) ;  /* 0xfffffffd005c7547 */ /* 0x000fea000b83ffff */
.L_x_26:
[----:B-1----:R-:W-:Y:S01]  /*1c20*/  LEA R2, R14, UR4, 0x3 ;  /* 0x000000040e027c11 */ /* 0x002fe2000f8e18ff */
[----:B------:R-:W-:Y:S01]  /*1c30*/  NOP ;  /* 0x0000000000007918 */ /* 0x000fe20000000000 */
[----:B--2---:R-:W-:Y:S02]  /*1c40*/  SHF.L.U32 R3, R12, 0x1f, RZ ;  /* 0x0000001f0c037819 */ /* 0x004fe400000006ff */
[----:B------:R-:W-:Y:S02]  /*1c50*/  LEA R4, R14, UR4, 0x4 ;  /* 0x000000040e047c11 */ /* 0x000fe4000f8e20ff */
[----:B------:R-:W1:Y:S02]  /*1c60*/  SYNCS.PHASECHK.TRANS64.TRYWAIT P0, [R2+URZ+0x40], R3 ;  /* 0x00004003020075a7 */ /* 0x000e6400080011ff */
[----:B-1----:R-:W-:Y:S05]  /*1c70*/  @!P0 BRA `(.L_x_32) ;  /* 0x0000004c006c8947 */ /* 0x002fea0003800000 */
.L_x_96:
[----:B------:R-:W2:Y:S01]  /*1c80*/  LDS.128 R4, [R4+0xd0] ;  /* 0x0000d00004047984 */ /* 0x000ea20000000c00 */
[----:B---3--:R-:W-:Y:S01]  /*1c90*/  ISETP.GE.AND P0, PT, R72, 0x1, PT ;  /* 0x000000014800780c */ /* 0x008fe20003f06270 */
[----:B-1----:R-:W-:Y:S01]  /*1ca0*/  VIADD R2, R2, 0x50 ;  /* 0x0000005002027836 */ /* 0x002fe20000000000 */
[----:B------:R-:W-:Y:S01]  /*1cb0*/  @!PT LDS RZ, [RZ] ;  /* 0x00000000fffff984 */ /* 0x000fe20000000800 */
[----:B------:R-:W-:Y:S01]  /*1cc0*/  @!PT LDS RZ, [RZ] ;  /* 0x00000000fffff984 */ /* 0x000fe20000000800 */
[----:B------:R-:W-:Y:S01]  /*1cd0*/  @!PT LDS RZ, [RZ] ;  /* 0x00000000fffff984 */ /* 0x000fe20000000800 */
[----:B------:R-:W-:Y:S01]  /*1ce0*/  @!PT LDS RZ, [RZ] ;  /* 0x00000000fffff984 */ /* 0x000fe20000000800 */
[----:B------:R1:W-:Y:S06]  /*1cf0*/  MEMBAR.ALL.CTA ;  /* 0x0000000000007992 */ /* 0x0003ec0000008000 */
[----:B-1----:R-:W1:Y:S01]  /*1d00*/  FENCE.VIEW.ASYNC.S ;  /* 0x00000000000073c6 */ /* 0x002e620000000000 */
[----:B------:R-:W-:-:S04]  /*1d10*/  PRMT R2, RZ, 0x654, R2 ;  /* 0x00000654ff027816 */ /* 0x000fc80000000002 */
[----:B-1----:R1:W-:Y:S01]  /*1d20*/  SYNCS.ARRIVE.TRANS64.RED.A1T0 RZ, [R2+URZ], RZ ;  /* 0x000000ff02ff79a7 */ /* 0x0023e200081004ff */
[----:B--2---:R-:W-:-:S13]  /*1d30*/  LOP3.LUT P2, RZ, R6, 0x1, RZ, 0xc0, !PT ;  /* 0x0000000106ff7812 */ /* 0x004fda000784c0ff */
[----:B------:R-:W-:Y:S01]  /*1d40*/  @P2 SHF.R.U32.HI R3, RZ, 0x10, R5 ;  /* 0x00000010ff032819 */ /* 0x000fe20000011605 */
[----:B------:R-:W-:Y:S01]  /*1d50*/  VOTEU.ANY UP0, P2 ;  /* 0x0000000000ff7886 */ /* 0x000fe20001000100 */
[----:B------:R-:W-:Y:S02]  /*1d60*/  @P2 MOV R13, R4 ;  /* 0x00000004000d2202 */ /* 0x000fe40000000f00 */
[----:B------:R-:W-:Y:S02]  /*1d70*/  @P2 R2UR.BROADCAST UR8, R3 ;  /* 0x00000000030822ca */ /* 0x000fe400008e0000 */
[----:B------:R-:W-:-:S11]  /*1d80*/  @P2 LOP3.LUT R11, R5, 0xffff, RZ, 0xc0, !PT ;  /* 0x0000ffff050b2812 */ /* 0x000fd600078ec0ff */
[----:B------:R-:W-:Y:S01]  /*1d90*/  @UP0 UMOV UR36, UR8 ;  /* 0x0000000800240c82 */ /* 0x000fe20008000000 */
[----:B-1----:R-:W-:Y:S05]  /*1da0*/  @!P0 BRA `(.L_x_33) ;  /* 0x0000000000b88947 */ /* 0x002fea0003800000 */
[----:B------:R-:W4:Y:S01]  /*1db0*/  LDC.64 R4, c[0x0][0xb18] ;  /* 0x0002c600ff047b82 */ /* 0x000f220000000a00 */
[----:B------:R-:W-:-:S07]  /*1dc0*/  ISETP.NE.AND P3, PT, R72, 0x1, PT ;  /* 0x000000014800780c */ /* 0x000fce0003f65270 */
[----:B------:R-:W1:Y:S08]  /*1dd0*/  LDC.64 R6, c[0x0][0xb10] ;  /* 0x0002c400ff067b82 */ /* 0x000e700000000a00 */
[----:B------:R-:W2:Y:S08]  /*1de0*/  LDC R16, c[0x0][0xb20] ;  /* 0x0002c800ff107b82 */ /* 0x000eb00000000800 */
[----:B------:R-:W3:Y:S01]  /*1df0*/  LDC R18, c[0x0][0xb0c] ;  /* 0x0002c300ff127b82 */ /* 0x000ee20000000800 */
[----:B----4-:R-:W-:Y:S01]  /*1e00*/  IMAD.HI.U32 R17, R0, R5, RZ ;  /* 0x0000000500117227 */ /* 0x010fe200078e00ff */
[----:B------:R-:W-:-:S03]  /*1e10*/  ISETP.NE.AND P0, PT, R4, 0x1, PT ;  /* 0x000000010400780c */ /* 0x000fc60003f05270 */
[----:B------:R-:W-:-:S03]  /*1e20*/  IMAD.HI.U32 R5, R11, R5, RZ ;  /* 0x000000050b057227 */ /* 0x000fc600078e00ff */
[----:B------:R-:W4:Y:S01]  /*1e30*/  LDC.64 R2, c[0x0][0xb28] ;  /* 0x0002ca00ff027b82 */ /* 0x000f220000000a00 */
[----:B-1----:R-:W-:-:S04]  /*1e40*/  IMAD.HI.U32 R20, R9, R6, RZ ;  /* 0x0000000609147227 */ /* 0x002fc800078e00ff */
[----:B------:R-:W-:Y:S01]  /*1e50*/  IMAD.HI.U32 R22, R13, R6, RZ ;  /* 0x000000060d167227 */ /* 0x000fe200078e00ff */
[----:B------:R-:W-:Y:S02]  /*1e60*/  SHF.R.U32.HI R20, RZ, R7, R20 ;  /* 0x00000007ff147219 */ /* 0x000fe40000011614 */
[-C--:B--2---:R-:W-:Y:S02]  /*1e70*/  SHF.R.U32.HI R17, RZ, R16.reuse, R17 ;  /* 0x00000010ff117219 */ /* 0x084fe40000011611 */
[----:B------:R-:W-:Y:S02]  /*1e80*/  SHF.R.U32.HI R16, RZ, R16, R5 ;  /* 0x00000010ff107219 */ /* 0x000fe40000011605 */
[----:B------:R-:W-:Y:S02]  /*1e90*/  SEL R17, R0, R17, !P0 ;  /* 0x0000001100117207 */ /* 0x000fe40004000000 */
[----:B------:R-:W-:Y:S02]  /*1ea0*/  SHF.R.U32.HI R22, RZ, R7, R22 ;  /* 0x00000007ff167219 */ /* 0x000fe40000011616 */
[----:B---3--:R-:W-:-:S02]  /*1eb0*/  ISETP.NE.AND P1, PT, R18, 0x1, PT ;  /* 0x000000011200780c */ /* 0x008fc40003f25270 */
[----:B------:R-:W-:Y:S02]  /*1ec0*/  SEL R5, R11, R16, !P0 ;  /* 0x000000100b057207 */ /* 0x000fe40004000000 */
[----:B------:R-:W-:Y:S02]  /*1ed0*/  SEL R19, R9, R20, !P1 ;  /* 0x0000001409137207 */ /* 0x000fe40004800000 */
[----:B------:R-:W-:Y:S01]  /*1ee0*/  SEL R7, R13, R22, !P1 ;  /* 0x000000160d077207 */ /* 0x000fe20004800000 */
[----:B----4-:R-:W-:-:S04]  /*1ef0*/  IMAD.HI.U32 R20, R17, R2, RZ ;  /* 0x0000000211147227 */ /* 0x010fc800078e00ff */
        /* <DEDUP_REMOVED lines=10> */
[----:B------:R-:W-:-:S04]  /*1fa0*/  @!P0 IMAD.HI.U32 R16, R7, R2, RZ ;  /* 0x0000000207108227 */ /* 0x000fc800078e00ff */
[----:B------:R-:W-:Y:S01]  /*1fb0*/  IMAD.MOV R2, RZ, RZ, -R6 ;  /* 0x000000ffff027224 */ /* 0x000fe200078e0a06 */
[----:B------:R-:W-:-:S03]  /*1fc0*/  @!P0 SHF.R.U32.HI R16, RZ, R3, R16 ;  /* 0x00000003ff108219 */ /* 0x000fc60000011610 */
[----:B------:R-:W-:Y:S01]  /*1fd0*/  IMAD R2, R72, R2, R5 ;  /* 0x0000000248027224 */ /* 0x000fe200078e0205 */
        /* <DEDUP_REMOVED lines=11> */
.L_x_33:
[----:B------:R-:W1:Y:S02]  /*2090*/  LDCU UR8, c[0x0][0xb30] ;  /* 0x00016600ff0877ac */ /* 0x000e640008000800 */
[----:B-1----:R-:W-:-:S09]  /*20a0*/  UISETP.NE.AND UP0, UPT, UR8, 0x1, UPT ;  /* 0x000000010800788c */ /* 0x002fd2000bf05270 */
[----:B------:R-:W-:Y:S05]  /*20b0*/  BRA.U UP0, `(.L_x_34) ;  /* 0x0000000100407547 */ /* 0x000fea000b800000 */
[----:B------:R-:W1:Y:S08]  /*20c0*/  LDC.64 R4, c[0x0][0xb10] ;  /* 0x0002c400ff047b82 */ /* 0x000e700000000a00 */
[----:B------:R-:W2:Y:S08]  /*20d0*/  LDC.64 R2, c[0x0][0xb18] ;  /* 0x0002c600ff027b82 */ /* 0x000eb00000000a00 */
[----:B------:R-:W3:Y:S08]  /*20e0*/  LDC R6, c[0x0][0xb20] ;  /* 0x0002c800ff067b82 */ /* 0x000ef00000000800 */
[----:B------:R-:W4:Y:S01]  /*20f0*/  LDC R16, c[0x0][0xb0c] ;  /* 0x0002c300ff107b82 */ /* 0x000f220000000800 */
[----:B-1----:R-:W-:-:S05]  /*2100*/  IMAD.HI.U32 R4, R13, R4, RZ ;  /* 0x000000040d047227 */ /* 0x002fca00078e00ff */
[----:B------:R-:W-:Y:S01]  /*2110*/  SHF.R.U32.HI R4, RZ, R5, R4 ;  /* 0x00000005ff047219 */ /* 0x000fe20000011604 */
[----:B--2---:R-:W-:Y:S01]  /*2120*/  IMAD.HI.U32 R3, R11, R3, RZ ;  /* 0x000000030b037227 */ /* 0x004fe200078e00ff */
[----:B------:R-:W-:-:S04]  /*2130*/  ISETP.NE.AND P0, PT, R2, 0x1, PT ;  /* 0x000000010200780c */ /* 0x000fc80003f05270 */
[----:B---3--:R-:W-:-:S04]  /*2140*/  SHF.R.U32.HI R6, RZ, R6, R3 ;  /* 0x00000006ff067219 */ /* 0x008fc80000011603 */
[----:B------:R-:W-:Y:S02]  /*2150*/  SEL R3, R11, R6, !P0 ;  /* 0x000000060b037207 */ /* 0x000fe40004000000 */
[----:B----4-:R-:W-:-:S04]  /*2160*/  ISETP.NE.AND P1, PT, R16, 0x1, PT ;  /* 0x000000011000780c */ /* 0x010fc80003f25270 */
[----:B------:R-:W-:-:S05]  /*2170*/  SEL R4, R13, R4, !P1 ;  /* 0x000000040d047207 */ /* 0x000fca0004800000 */
[----:B------:R-:W-:Y:S02]  /*2180*/  IMAD.IADD R5, R3, 0x1, -R4 ;  /* 0x0000000103057824 */ /* 0x000fe400078e0a04 */
[----:B------:R-:W-:Y:S02]  /*2190*/  IMAD.IADD R3, R4, 0x1, -R3 ;  /* 0x0000000104037824 */ /* 0x000fe400078e0a03 */
[----:B------:R-:W-:Y:S02]  /*21a0*/  IMAD R13, R5, R16, R13 ;  /* 0x00000010050d7224 */ /* 0x000fe400078e020d */
[----:B------:R-:W-:-:S07]  /*21b0*/  IMAD R11, R3, R2, R11 ;  /* 0x00000002030b7224 */ /* 0x000fce00078e020b */
.L_x_34:
[----:B------:R-:W-:Y:S01]  /*21c0*/  VIADD R14, R14, 0x1 ;  /* 0x000000010e0e7836 */ /* 0x000fe20000000000 */
[----:B------:R-:W-:Y:S01]  /*21d0*/  PLOP3.LUT P1, PT, PT, PT, PT, 0x80, 0x8 ;  /* 0x000000000008781c */ /* 0x000fe20003f2f070 */
[----:B------:R-:W-:Y:S02]  /*21e0*/  IMAD.IADD R167, R13, 0x1, R166 ;  /* 0x000000010da77824 */ /* 0x000fe400078e02a6 */
[----:B------:R-:W-:Y:S01]  /*21f0*/  IMAD.IADD R165, R11, 0x1, R164 ;  /* 0x000000010ba57824 */ /* 0x000fe200078e02a4 */
[----:B------:R-:W-:-:S04]  /*2200*/  ISETP.NE.AND P0, PT, R14, 0x2, PT ;  /* 0x000000020e00780c */ /* 0x000fc80003f05270 */
[----:B------:R-:W-:Y:S02]  /*2210*/  SEL R3, RZ, 0x1, P0 ;  /* 0x00000001ff037807 */ /* 0x000fe40000000000 */
[----:B------:R-:W-:Y:S02]  /*2220*/  SEL R14, R14, RZ, P0 ;  /* 0x000000ff0e0e7207 */ /* 0x000fe40000000000 */
[----:B------:R-:W-:Y:S01]  /*2230*/  LOP3.LUT R12, R12, R3, RZ, 0x3c, !PT ;  /* 0x000000030c0c7212 */ /* 0x000fe200078e3cff */
[----:B------:R-:W-:Y:S06]  /*2240*/  @P2 BRA `(.L_x_35) ;  /* 0xfffffff000982947 */ /* 0x000fec000383ffff */
[----:B------:R-:W-:Y:S01]  /*2250*/  UIADD3 UR5, UPT, UPT, UR4, 0x10, URZ ;  /* 0x0000001004057890 */ /* 0x000fe2000fffe0ff */
[----:B------:R-:W-:-:S03]  /*2260*/  SHF.L.U32 R3, R15, 0x1f, RZ ;  /* 0x0000001f0f037819 */ /* 0x000fc600000006ff */
[----:B------:R-:W-:-:S09]  /*2270*/  ULEA UR4, UR6, UR5, 0x3 ;  /* 0x0000000506047291 */ /* 0x000fd2000f8e18ff */
[----:B------:R-:W1:Y:S02]  /*2280*/  SYNCS.PHASECHK.TRANS64.TRYWAIT P0, [UR4], R3 ;  /* 0x00000003ff0075a7 */ /* 0x000e640008001104 */
[----:B-1----:R-:W-:Y:S05]  /*2290*/  @!P0 BRA `(.L_x_36) ;  /* 0x0000004400f88947 */ /* 0x002fea0003800000 */
.L_x_98:
[----:B------:R-:W-:-:S04]  /*22a0*/  UIADD3 UR6, UPT, UPT, UR6, 0x1, URZ ;  /* 0x0000000106067890 */ /* 0x000fc8000fffe0ff */
[----:B------:R-:W-:-:S04]  /*22b0*/  UISETP.NE.AND UP0, UPT, UR6, 0x2, UPT ;  /* 0x000000020600788c */ /* 0x000fc8000bf05270 */
[----:B------:R-:W-:Y:S02]  /*22c0*/  USEL UR4, URZ, 0x1, UP0 ;  /* 0x00000001ff047887 */ /* 0x000fe40008000000 */
[----:B------:R-:W-:-:S04]  /*22d0*/  USEL UR6, UR6, URZ, UP0 ;  /* 0x000000ff06067287 */ /* 0x000fc80008000000 */
[----:B------:R-:W-:Y:S01]  /*22e0*/  ULEA UR6, UR6, UR5, 0x3 ;  /* 0x0000000506067291 */ /* 0x000fe2000f8e18ff */
[----:B-1----:R-:W-:-:S04]  /*22f0*/  LOP3.LUT R3, R15, UR4, RZ, 0x3c, !PT ;  /* 0x000000040f037c12 */ /* 0x002fc8000f8e3cff */
[----:B------:R-:W-:Y:S01]  /*2300*/  SHF.L.U32 R3, R3, 0x1f, RZ ;  /* 0x0000001f03037819 */ /* 0x000fe200000006ff */
[----:B----4-:R-:W-:-:S07]  /*2310*/  IMAD.U32 R0, RZ, RZ, UR6 ;  /* 0x00000006ff007e24 */ /* 0x010fce000f8e00ff */
.L_x_37:
[----:B-1----:R1:W2:Y:S02]  /*2320*/  SYNCS.PHASECHK.TRANS64.TRYWAIT P0, [R0+URZ], R3 ;  /* 0x00000003000075a7 */ /* 0x0022a400080011ff */
[----:B--2---:R-:W-:Y:S05]  /*2330*/  @!P0 NANOSLEEP.SYNCS 0x989680 ;  /* 0x009896800000895d */ /* 0x004fea0003900000 */
[----:B------:R-:W2:Y:S02]  /*2340*/  @!P0 SYNCS.PHASECHK.TRANS64 P0, [R0+URZ], R3 ;  /* 0x00000003000085a7 */ /* 0x000ea400080010ff */
[----:B--2---:R-:W-:Y:S05]  /*2350*/  @P0 EXIT ;  /* 0x000000000000094d */ /* 0x004fea0003800000 */
[----:B------:R-:W-:Y:S05]  /*2360*/  BRA `(.L_x_37) ;  /* 0xfffffffc00ec7947 */ /* 0x000fea000383ffff */
.L_x_17:
[----:B------:R-:W-:-:S04]  /*2370*/  UISETP.NE.AND UP1, UPT, UR37, URZ, UPT ;  /* 0x000000ff2500728c */ /* 0x000fc8000bf25270 */
[----:B------:R-:W-:-:S09]  /*2380*/  UISETP.NE.OR UP1, UPT, UR8, 0x1, UP1 ;  /* 0x000000010800788c */ /* 0x000fd20008f25670 */
[----:B------:R-:W-:Y:S05]  /*2390*/  BRA.U UP1, `(.L_x_38) ;  /* 0x0000000501487547 */ /* 0x000fea000b800000 */
[----:B------:R-:W-:Y:S01]  /*23a0*/  ISETP.NE.AND P2, PT, R2, RZ, PT ;  /* 0x000000ff0200720c */ /* 0x000fe20003f45270 */
[----:B------:R-:W-:Y:S01]  /*23b0*/  IMAD.MOV.U32 R12, RZ, RZ, 0x1 ;  /* 0x00000001ff0c7424 */ /* 0x000fe200078e00ff */
[----:B------:R-:W-:Y:S02]  /*23c0*/  CS2R R10, SRZ ;  /* 0x00000000000a7805 */ /* 0x000fe4000001ff00 */
[----:B------:R-:W-:Y:S01]  /*23d0*/  CS2R R8, SRZ ;  /* 0x0000000000087805 */ /* 0x000fe2000001ff00 */
[----:B------:R-:W-:Y:S01]  /*23e0*/  UMOV UR4, 0x400 ;  /* 0x0000040000047882 */ /* 0x000fe20000000000 */
[----:B------:R-:W-:Y:S01]  /*23f0*/  UMOV UR6, URZ ;  /* 0x000000ff00067c82 */ /* 0x000fe20008000000 */
[----:B------:R-:W-:-:S12]  /*2400*/  ULEA UR37, UR37, UR4, 0x18 ;  /* 0x0000000425257291 */ /* 0x000fd8000f8ec0ff */
.L_x_42:
[----:B------:R-:W-:Y:S02]  /*2410*/  LEA R0, R8, UR37, 0x3 ;  /* 0x0000002508007c11 */ /* 0x000fe4000f8e18ff */
[----:B------:R-:W-:-:S03]  /*2420*/  SHF.L.U32 R5, R9, 0x1f, RZ ;  /* 0x0000001f09057819 */ /* 0x000fc600000006ff */
[----:B------:R-:W-:Y:S01]  /*2430*/  VIADD R4, R0, 0xb0 ;  /* 0x000000b000047836 */ /* 0x000fe20000000000 */
[----:B------:R-:W1:Y:S02]  /*2440*/  SYNCS.PHASECHK.TRANS64.TRYWAIT P0, [R0+URZ+0xa0], R5 ;  /* 0x0000a005000075a7 */ /* 0x000e6400080011ff */
[----:B-1----:R-:W-:Y:S05]  /*2450*/  @!P0 BRA `(.L_x_39) ;  /* 0x0000004400a08947 */ /* 0x002fea0003800000 */
.L_x_99:
[----:B------:R-:W-:Y:S01]  /*2460*/  ULEA UR5, UR6, UR37, 0x3 ;  /* 0x0000002506057291 */ /* 0x000fe2000f8e18ff */
[----:B------:R-:W-:Y:S02]  /*2470*/  PRMT R4, RZ, 0x654, R4 ;  /* 0x00000654ff047816 */ /* 0x000fe40000000004 */
[----:B-1----:R-:W-:Y:S01]  /*2480*/  SHF.L.U32 R5, R12, 0x1f, RZ ;  /* 0x0000001f0c057819 */ /* 0x002fe200000006ff */
[----:B------:R-:W-:Y:S01]  /*2490*/  UIADD3 UR4, UPT, UPT, UR5, 0x40, URZ ;  /* 0x0000004005047890 */ /* 0x000fe2000fffe0ff */
[----:B------:R1:W-:Y:S05]  /*24a0*/  SYNCS.ARRIVE.TRANS64.RED.A1T0 RZ, [R4+URZ], RZ ;  /* 0x000000ff04ff79a7 */ /* 0x0003ea00081004ff */
[----:B------:R-:W-:Y:S01]  /*24b0*/  IMAD.U32 R7, RZ, RZ, UR4 ;  /* 0x00000004ff077e24 */ /* 0x000fe2000f8e00ff */
[----:B------:R-:W2:Y:S04]  /*24c0*/  SYNCS.PHASECHK.TRANS64.TRYWAIT P0, [UR5+0x50], R5 ;  /* 0x00005005ff0075a7 */ /* 0x000ea80008001105 */
[----:B------:R-:W-:Y:S01]  /*24d0*/  PRMT R6, R2, 0x654, R7 ;  /* 0x0000065402067816 */ /* 0x000fe20000000007 */
[----:B-1----:R-:W-:Y:S01]  /*24e0*/  @!P2 IMAD.MOV.U32 R4, RZ, RZ, 0x10 ;  /* 0x00000010ff04a424 */ /* 0x002fe200078e00ff */
[----:B--2---:R-:W-:Y:S06]  /*24f0*/  @!P0 BRA `(.L_x_40) ;  /* 0x00000044008c8947 */ /* 0x004fec0003800000 */
.L_x_101:
[----:B------:R-:W-:Y:S01]  /*2500*/  ULEA UR4, UR6, UR37, 0x4 ;  /* 0x0000002506047291 */ /* 0x000fe2000f8e20ff */
[----:B------:R-:W-:Y:S01]  /*2510*/  SEL R3, R6, R3, !P2 ;  /* 0x0000000306037207 */ /* 0x000fe20005000000 */
[----:B------:R-:W-:Y:S01]  /*2520*/  UIADD3 UR5, UPT, UPT, UR5, 0x40, URZ ;  /* 0x0000004005057890 */ /* 0x000fe2000fffe0ff */
[----:B-1----:R-:W-:Y:S01]  /*2530*/  LEA R0, R11, UR37, 0x3 ;  /* 0x000000250b007c11 */ /* 0x002fe2000f8e18ff */
[----:B------:R-:W-:Y:S01]  /*2540*/  UIADD3 UR4, UPT, UPT, UR4, 0xd0, URZ ;  /* 0x000000d004047890 */ /* 0x000fe2000fffe0ff */
[----:B------:R-:W-:Y:S01]  /*2550*/  SHF.L.U32 R5, R10, 0x1f, RZ ;  /* 0x0000001f0a057819 */ /* 0x000fe200000006ff */
[----:B------:R1:W-:Y:S01]  /*2560*/  @!P2 SYNCS.ARRIVE.TRANS64.RED RZ, [R3+URZ], R4 ;  /* 0x0000000403ffa9a7 */ /* 0x0003e200080004ff */
[----:B------:R-:W-:Y:S01]  /*2570*/  UIADD3 UR6, UPT, UPT, UR6, 0x1, URZ ;  /* 0x0000000106067890 */ /* 0x000fe2000fffe0ff */
[----:B------:R-:W-:-:S03]  /*2580*/  VIADD R8, R8, 0x1 ;  /* 0x0000000108087836 */ /* 0x000fc60000000000 */
[----:B------:R-:W-:Y:S02]  /*2590*/  UISETP.NE.AND UP0, UPT, UR6, 0x2, UPT ;  /* 0x000000020600788c */ /* 0x000fe4000bf05270 */
[----:B------:R-:W-:Y:S06]  /*25a0*/  UGETNEXTWORKID.BROADCAST [UR4], [UR5] ;  /* 0x00000000040073ca */ /* 0x000fec0008000100 */
[----:B------:R-:W-:Y:S01]  /*25b0*/  USEL UR4, URZ, 0x1, UP0 ;  /* 0x00000001ff047887 */ /* 0x000fe20008000000 */
[----:B------:R-:W-:Y:S01]  /*25c0*/  ISETP.NE.AND P0, PT, R8, 0x2, PT ;  /* 0x000000020800780c */ /* 0x000fe20003f05270 */
[----:B------:R-:W-:Y:S01]  /*25d0*/  USEL UR6, UR6, URZ, UP0 ;  /* 0x000000ff06067287 */ /* 0x000fe20008000000 */
[----:B------:R-:W2:Y:S03]  /*25e0*/  SYNCS.PHASECHK.TRANS64.TRYWAIT P1, [R0+URZ+0x40], R5 ;  /* 0x00004005000075a7 */ /* 0x000ea600080211ff */
[----:B------:R-:W-:Y:S01]  /*25f0*/  LOP3.LUT R12, R12, UR4, RZ, 0x3c, !PT ;  /* 0x000000040c0c7c12 */ /* 0x000fe2000f8e3cff */
[----:B-12---:R-:W-:Y:S07]  /*2600*/  @!P1 BRA `(.L_x_41) ;  /* 0x0000004400609947 */ /* 0x006fee0003800000 */
.L_x_102:
[C---:B------:R-:W-:Y:S01]  /*2610*/  LEA R4, R11.reuse, UR37, 0x4 ;  /* 0x000000250b047c11 */ /* 0x040fe2000f8e20ff */
[----:B-1----:R-:W-:Y:S01]  /*2620*/  VIADD R0, R0, 0x50 ;  /* 0x0000005000007836 */ /* 0x002fe20000000000 */
[----:B------:R-:W-:Y:S01]  /*2630*/  SEL R8, R8, RZ, P0 ;  /* 0x000000ff08087207 */ /* 0x000fe20000000000 */
[----:B------:R-:W-:-:S03]  /*2640*/  VIADD R11, R11, 0x1 ;  /* 0x000000010b0b7836 */ /* 0x000fc60000000000 */
[----:B------:R-:W1:Y:S01]  /*2650*/  LDS.128 R4, [R4+0xd0] ;  /* 0x0000d00004047984 */ /* 0x000e620000000c00 */
[----:B------:R-:W-:Y:S02]  /*2660*/  PRMT R0, RZ, 0x654, R0 ;  /* 0x00000654ff007816 */ /* 0x000fe40000000000 */
[C---:B------:R-:W-:Y:S01]  /*2670*/  ISETP.NE.AND P1, PT, R11.reuse, 0x2, PT ;  /* 0x000000020b00780c */ /* 0x040fe20003f25270 */
[----:B------:R-:W-:Y:S01]  /*2680*/  @!PT LDS RZ, [RZ] ;  /* 0x00000000fffff984 */ /* 0x000fe20000000800 */
[----:B------:R-:W-:Y:S01]  /*2690*/  @!PT LDS RZ, [RZ] ;  /* 0x00000000fffff984 */ /* 0x000fe20000000800 */
[----:B------:R-:W-:Y:S01]  /*26a0*/  @!PT LDS RZ, [RZ] ;  /* 0x00000000fffff984 */ /* 0x000fe20000000800 */
[----:B------:R-:W-:Y:S01]  /*26b0*/  @!PT LDS RZ, [RZ] ;  /* 0x00000000fffff984 */ /* 0x000fe20000000800 */
[----:B------:R2:W-:Y:S06]  /*26c0*/  MEMBAR.ALL.CTA ;  /* 0x0000000000007992 */ /* 0x0005ec0000008000 */
[----:B--2---:R-:W2:Y:S01]  /*26d0*/  FENCE.VIEW.ASYNC.S ;  /* 0x00000000000073c6 */ /* 0x004ea20000000000 */
[----:B------:R-:W-:Y:S01]  /*26e0*/  SEL R11, R11, RZ, P1 ;  /* 0x000000ff0b0b7207 */ /* 0x000fe20000800000 */
[----:B--2---:R2:W-:Y:S01]  /*26f0*/  SYNCS.ARRIVE.TRANS64.RED.A1T0 RZ, [R0+URZ], RZ ;  /* 0x000000ff00ff79a7 */ /* 0x0045e200081004ff */
[----:B-1----:R-:W-:-:S02]  /*2700*/  LOP3.LUT P3, RZ, R6, 0x1, RZ, 0xc0, !PT ;  /* 0x0000000106ff7812 */ /* 0x002fc4000786c0ff */
[----:B------:R-:W-:-:S04]  /*2710*/  SEL R5, RZ, 0x1, P1 ;  /* 0x00000001ff057807 */ /* 0x000fc80000800000 */
[----:B------:R-:W-:Y:S02]  /*2720*/  LOP3.LUT R10, R10, R5, RZ, 0x3c, !PT ;  /* 0x000000050a0a7212 */ /* 0x000fe400078e3cff */
[----:B--2---:R-:W-:-:S04]  /*2730*/  SEL R0, RZ, 0x1, P0 ;  /* 0x00000001ff007807 */ /* 0x004fc80000000000 */
[----:B------:R-:W-:Y:S01]  /*2740*/  LOP3.LUT R9, R9, R0, RZ, 0x3c, !PT ;  /* 0x0000000009097212 */ /* 0x000fe200078e3cff */
[----:B------:R-:W-:Y:S06]  /*2750*/  @P3 BRA `(.L_x_42) ;  /* 0xfffffffc002c3947 */ /* 0x000fec000383ffff */
[----:B------:R-:W-:Y:S01]  /*2760*/  ULEA UR5, UR6, UR37, 0x3 ;  /* 0x0000002506057291 */ /* 0x000fe2000f8e18ff */
[----:B------:R-:W-:-:S08]  /*2770*/  SHF.L.U32 R3, R12, 0x1f, RZ ;  /* 0x0000001f0c037819 */ /* 0x000fd000000006ff */
[----:B------:R-:W1:Y:S02]  /*2780*/  SYNCS.PHASECHK.TRANS64 P0, [UR5+0x50], R3 ;  /* 0x00005003ff0075a7 */ /* 0x000e640008001005 */
[----:B-1----:R-:W-:Y:S05]  /*2790*/  @P0 BRA `(.L_x_43) ;  /* 0x0000000000080947 */ /* 0x002fea0003800000 */
[----:B------:R-:W1:Y:S02]  /*27a0*/  SYNCS.PHASECHK.TRANS64.TRYWAIT P0, [UR5+0x50], R3 ;  /* 0x00005003ff0075a7 */ /* 0x000e640008001105 */
[----:B-1----:R-:W-:Y:S05]  /*27b0*/  @!P0 BRA `(.L_x_44) ;  /* 0x0000004400088947 */ /* 0x002fea0003800000 */
.L_x_43:
[----:B------:R-:W-:-:S04]  /*27c0*/  UIADD3 UR4, UPT, UPT, UR6, 0x1, URZ ;  /* 0x0000000106047890 */ /* 0x000fc8000fffe0ff */
[----:B------:R-:W-:-:S04]  /*27d0*/  UISETP.NE.AND UP0, UPT, UR4, 0x2, UPT ;  /* 0x000000020400788c */ /* 0x000fc8000bf05270 */
[----:B------:R-:W-:Y:S02]  /*27e0*/  USEL UR7, URZ, 0x1, UP0 ;  /* 0x00000001ff077887 */ /* 0x000fe40008000000 */
[----:B------:R-:W-:-:S04]  /*27f0*/  USEL UR4, UR4, URZ, UP0 ;  /* 0x000000ff04047287 */ /* 0x000fc80008000000 */
[----:B------:R-:W-:Y:S01]  /*2800*/  ULEA UR4, UR4, UR37, 0x3 ;  /* 0x0000002504047291 */ /* 0x000fe2000f8e18ff */
[----:B-1----:R-:W-:-:S04]  /*2810*/  LOP3.LUT R3, R12, UR7, RZ, 0x3c, !PT ;  /* 0x000000070c037c12 */ /* 0x002fc8000f8e3cff */
[----:B------:R-:W-:-:S04]  /*2820*/  SHF.L.U32 R0, R3, 0x1f, RZ ;  /* 0x0000001f03007819 */ /* 0x000fc800000006ff */
[----:B------:R-:W1:Y:S02]  /*2830*/  SYNCS.PHASECHK.TRANS64 P0, [UR4+0x50], R0 ;  /* 0x00005000ff0075a7 */ /* 0x000e640008001004 */
[----:B-1----:R-:W-:Y:S05]  /*2840*/  @P0 EXIT ;  /* 0x000000000000094d */ /* 0x002fea0003800000 */
[----:B------:R-:W-:Y:S02]  /*2850*/  SHF.L.U32 R3, R3, 0x1f, RZ ;  /* 0x0000001f03037819 */ /* 0x000fe400000006ff */
[----:B------:R-:W-:-:S07]  /*2860*/  MOV R0, UR4 ;  /* 0x0000000400007c02 */ /* 0x000fce0008000f00 */
.L_x_45:
[----:B-1----:R1:W2:Y:S02]  /*2870*/  SYNCS.PHASECHK.TRANS64.TRYWAIT P0, [R0+URZ+0x50], R3 ;  /* 0x00005003000075a7 */ /* 0x0022a400080011ff */
[----:B--2---:R-:W-:Y:S05]  /*2880*/  @!P0 NANOSLEEP.SYNCS 0x989680 ;  /* 0x009896800000895d */ /* 0x004fea0003900000 */
[----:B------:R-:W2:Y:S02]  /*2890*/  @!P0 SYNCS.PHASECHK.TRANS64 P0, [R0+URZ+0x50], R3 ;  /* 0x00005003000085a7 */ /* 0x000ea400080010ff */
[----:B--2---:R-:W-:Y:S05]  /*28a0*/  @P0 EXIT ;  /* 0x000000000000094d */ /* 0x004fea0003800000 */
[----:B------:R-:W-:Y:S05]  /*28b0*/  BRA `(.L_x_45) ;  /* 0xfffffffc00ec7947 */ /* 0x000fea000383ffff */
.L_x_38:
[----:B------:R-:W-:-:S09]  /*28c0*/  UISETP.NE.AND UP1, UPT, UR8, URZ, UPT ;  /* 0x000000ff0800728c */ /* 0x000fd2000bf25270 */
[----:B------:R-:W-:Y:S05]  /*28d0*/  BRA.U UP1, `(.L_x_46) ;  /* 0x0000000d01b47547 */ /* 0x000fea000b800000 */
[----:B------:R-:W-:Y:S01]  /*28e0*/  UMOV UR4, 0x40 ;  /* 0x0000004000047882 */ /* 0x000fe20000000000 */
[----:B------:R-:W-:Y:S01]  /*28f0*/  NOP ;  /* 0x0000000000007918 */ /* 0x000fe20000000000 */
[----:B------:R-:W-:Y:S01]  /*2900*/  ULEA UR4, UR37, UR4, 0x18 ;  /* 0x0000000425047291 */ /* 0x000fe2000f8ec0ff */
[----:B------:R-:W-:Y:S02]  /*2910*/  UMOV UR5, 0x400 ;  /* 0x0000040000057882 */ /* 0x000fe40000000000 */
[----:B------:R-:W-:-:S06]  /*2920*/  ULEA UR37, UR37, UR5, 0x18 ;  /* 0x0000000525257291 */ /* 0x000fcc000f8ec0ff */
[----:B------:R-:W1:Y:S02]  /*2930*/  LDS.U8 R0, [UR4+0x1c] ;  /* 0x00001c04ff007984 */ /* 0x000e640008000000 */
[----:B-1----:R-:W-:-:S13]  /*2940*/  ISETP.NE.AND P0, PT, R0, RZ, PT ;  /* 0x000000ff0000720c */ /* 0x002fda0003f05270 */
[----:B------:R-:W-:Y:S05]  /*2950*/  @P0 BRA `(.L_x_47) ;  /* 0x0000000000580947 */ /* 0x000fea0003800000 */
[----:B------:R-:W-:-:S13]  /*2960*/  ELECT P0, URZ, PT ;  /* 0x0000000000ff782f */ /* 0x000fda0003800000 */
[----:B------:R-:W-:Y:S05]  /*2970*/  @!P0 BRA `(.L_x_48) ;  /* 0x0000000000608947 */ /* 0x000fea0003800000 */
[----:B------:R-:W-:Y:S01]  /*2980*/  UMOV UR5, 0x10 ;  /* 0x0000001000057882 */ /* 0x000fe20000000000 */
[----:B------:R-:W-:Y:S01]  /*2990*/  HFMA2 R0, -RZ, RZ, 0, 5.9604644775390625e-08 ;  /* 0x00000001ff007431 */ /* 0x000fe200000001ff */
[----:B------:R-:W-:-:S03]  /*29a0*/  MOV R2, 0xffff ;  /* 0x0000ffff00027802 */ /* 0x000fc60000000f00 */
[----:B------:R-:W-:Y:S04]  /*29b0*/  DEPBAR.LE SB1, 0x36 ;  /* 0x00009d800000791a */ /* 0x000fe80000000000 */
[----:B------:R-:W1:Y:S02]  /*29c0*/  UTCATOMSWS.FIND_AND_SET.ALIGN UP0, UR5, UR5 ;  /* 0x00000005000575e3 */ /* 0x000e640008000800 */
[----:B-1----:R-:W-:Y:S01]  /*29d0*/  MOV R3, UR5 ;  /* 0x0000000500037c02 */ /* 0x002fe20008000f00 */
[----:B------:R-:W-:Y:S06]  /*29e0*/  BRA.U UP0, `(.L_x_49) ;  /* 0x0000000100187547 */ /* 0x000fec000b800000 */
.L_x_50:
[----:B------:R-:W-:Y:S05]  /*29f0*/  NANOSLEEP 0x64 ;  /* 0x000000640000795d */ /* 0x000fea0003800000 */
[----:B------:R-:W-:-:S05]  /*2a00*/  UMOV UR5, 0x10 ;  /* 0x0000001000057882 */ /* 0x000fca0000000000 */
[----:B------:R-:W-:Y:S04]  /*2a10*/  DEPBAR.LE SB1, 0x36 ;  /* 0x00009d800000791a */ /* 0x000fe80000000000 */
[----:B------:R-:W1:Y:S02]  /*2a20*/  UTCATOMSWS.FIND_AND_SET.ALIGN UP0, UR5, UR5 ;  /* 0x00000005000575e3 */ /* 0x000e640008000800 */
[----:B-1----:R-:W-:Y:S01]  /*2a30*/  MOV R3, UR5 ;  /* 0x0000000500037c02 */ /* 0x002fe20008000f00 */
[----:B------:R-:W-:Y:S05]  /*2a40*/  BRA.U !UP0, `(.L_x_50) ;  /* 0xfffffffd08e87547 */ /* 0x000fea000b83ffff */
.L_x_49:
[-C--:B------:R-:W-:Y:S02]  /*2a50*/  SHF.L.U32 R2, R2, R3.reuse, RZ ;  /* 0x0000000302027219 */ /* 0x080fe400000006ff */
[----:B------:R-:W-:Y:S01]  /*2a60*/  SHF.L.U32 R0, R0, R3, RZ ;  /* 0x0000000300007219 */ /* 0x000fe200000006ff */
[----:B------:R-:W-:Y:S02]  /*2a70*/  IMAD.SHL.U32 R3, R3, 0x20, RZ ;  /* 0x0000002003037824 */ /* 0x000fe400078e00ff */
[----:B------:R1:W-:Y:S04]  /*2a80*/  ATOMS.OR RZ, [UR4+0x14], R2 ;  /* 0x00001402ffff798c */ /* 0x0003e8000b000004 */
[----:B------:R1:W-:Y:S04]  /*2a90*/  ATOMS.OR RZ, [UR4+0x18], R0 ;  /* 0x00001800ffff798c */ /* 0x0003e8000b000004 */
[----:B------:R1:W-:Y:S01]  /*2aa0*/  STS [UR37+0xf0], R3 ;  /* 0x0000f003ff007988 */ /* 0x0003e20008000825 */
[----:B------:R-:W-:Y:S05]  /*2ab0*/  BRA `(.L_x_48) ;  /* 0x0000000000107947 */ /* 0x000fea0003800000 */
.L_x_47:
[----:B------:R-:W-:Y:S02]  /*2ac0*/  MOV R0, 0xffffffff ;  /* 0xffffffff00007802 */ /* 0x000fe40000000f00 */
[----:B------:R-:W-:-:S03]  /*2ad0*/  MOV R2, 0x2b00 ;  /* 0x00002b0000027802 */ /* 0x000fc60000000f00 */
[----:B------:R1:W-:Y:S04]  /*2ae0*/  STS [UR37+0xf0], R0 ;  /* 0x0000f000ff007988 */ /* 0x0003e80008000825 */
[----:B-1-3-5:R-:W-:Y:S05]  /*2af0*/  CALL.REL.NOINC `($__internal_1_$__cuda_sm10x_tcgen05_guardrail_trap_phase_invalid_during_alloc) ;  /* 0x0000004400847944 */ /* 0x02afea0003c00000 */
.L_x_48:
[----:B------:R-:W-:Y:S05]  /*2b00*/  WARPSYNC.ALL ;  /* 0x0000000000007948 */ /* 0x000fea0003800000 */
[----:B------:R-:W2:Y:S01]  /*2b10*/  S2UR UR5, SR_CgaCtaId ;  /* 0x00000000000579c3 */ /* 0x000ea20000008800 */
[----:B------:R-:W-:Y:S01]  /*2b20*/  UMOV UR4, 0x400 ;  /* 0x0000040000047882 */ /* 0x000fe20000000000 */
[----:B------:R-:W-:-:S06]  /*2b30*/  NOP ;  /* 0x0000000000007918 */ /* 0x000fcc0000000000 */
[----:B------:R-:W-:Y:S06]  /*2b40*/  BAR.ARV 0x6, 0xa0 ;  /* 0x0182800000007b1d */ /* 0x000fec0000002000 */
[----:B------:R-:W4:Y:S01]  /*2b50*/  LDCU UR7, c[0x0][0x38c] ;  /* 0x00007180ff0777ac */ /* 0x000f220008000800 */
[----:B------:R-:W-:Y:S01]  /*2b60*/  IMAD.MOV.U32 R11, RZ, RZ, 0x1 ;  /* 0x00000001ff0b7424 */ /* 0x000fe200078e00ff */
[----:B------:R-:W-:Y:S01]  /*2b70*/  CS2R R8, SRZ ;  /* 0x0000000000087805 */ /* 0x000fe2000001ff00 */
[----:B------:R-:W-:Y:S01]  /*2b80*/  IMAD.MOV.U32 R10, RZ, RZ, RZ ;  /* 0x000000ffff0a7224 */ /* 0x000fe200078e00ff */
[----:B------:R-:W3:Y:S01]  /*2b90*/  LDCU UR6, c[0x0][0x38c] ;  /* 0x00007180ff0677ac */ /* 0x000ee20008000800 */
[----:B------:R-:W-:Y:S01]  /*2ba0*/  UMOV UR15, URZ ;  /* 0x000000ff000f7c82 */ /* 0x000fe20008000000 */
[----:B------:R-:W-:Y:S01]  /*2bb0*/  UMOV UR14, URZ ;  /* 0x000000ff000e7c82 */ /* 0x000fe20008000000 */
[----:B--2---:R-:W-:Y:S01]  /*2bc0*/  ULEA UR5, UR5, UR4, 0x18 ;  /* 0x0000000405057291 */ /* 0x004fe2000f8ec0ff */
[----:B------:R-:W-:Y:S01]  /*2bd0*/  UMOV UR24, 0x0 ;  /* 0x0000000000187882 */ /* 0x000fe20000000000 */
[----:B------:R-:W-:-:S02]  /*2be0*/  UMOV UR25, 0x81004a0 ;  /* 0x081004a000197882 */ /* 0x000fc40000000000 */
[----:B------:R-:W-:Y:S02]  /*2bf0*/  UIADD3 UR10, UPT, UPT, UR5, 0x4400, URZ ;  /* 0x00004400050a7890 */ /* 0x000fe4000fffe0ff */
[----:B------:R-:W-:Y:S02]  /*2c00*/  UIADD3 UR11, UPT, UPT, UR5, 0xc400, URZ ;  /* 0x0000c400050b7890 */ /* 0x000fe4000fffe0ff */
[----:B----4-:R-:W-:Y:S01]  /*2c10*/  UIADD3 UR7, UPT, UPT, UR7, 0x7f, URZ ;  /* 0x0000007f07077890 */ /* 0x010fe2000fffe0ff */
[----:B-1----:R-:W1:Y:S01]  /*2c20*/  LDS R0, [UR5+0xf0] ;  /* 0x0000f005ff007984 */ /* 0x002e620008000800 */
[----:B------:R-:W-:Y:S02]  /*2c30*/  USHF.R.U32.HI UR10, URZ, 0x4, UR10 ;  /* 0x00000004ff0a7899 */ /* 0x000fe4000801160a */
[----:B------:R-:W-:Y:S02]  /*2c40*/  USHF.R.S32.HI UR4, URZ, 0x1f, UR7 ;  /* 0x0000001fff047899 */ /* 0x000fe40008011407 */
[----:B------:R-:W-:-:S02]  /*2c50*/  USHF.R.U32.HI UR11, URZ, 0x4, UR11 ;  /* 0x00000004ff0b7899 */ /* 0x000fc4000801160b */
[----:B------:R-:W-:Y:S02]  /*2c60*/  ULEA.HI UR4, UR4, UR7, URZ, 0x7 ;  /* 0x0000000704047291 */ /* 0x000fe4000f8f38ff */
[----:B------:R-:W-:Y:S02]  /*2c70*/  ULOP3.LUT UR10, UR10, 0x3fff, URZ, 0xc0, !UPT ;  /* 0x00003fff0a0a7892 */ /* 0x000fe4000f8ec0ff */
[----:B------:R-:W-:Y:S02]  /*2c80*/  USHF.R.S32.HI UR4, URZ, 0x7, UR4 ;  /* 0x00000007ff047899 */ /* 0x000fe40008011404 */
[----:B------:R-:W-:Y:S02]  /*2c90*/  ULOP3.LUT UR11, UR11, 0x3fff, URZ, 0xc0, !UPT ;  /* 0x00003fff0b0b7892 */ /* 0x000fe4000f8ec0ff */
[----:B------:R-:W-:Y:S01]  /*2ca0*/  UISETP.LT.AND UP0, UPT, UR4, 0x1, UPT ;  /* 0x000000010400788c */ /* 0x000fe2000bf01270 */
[----:B------:R-:W-:Y:S01]  /*2cb0*/  UMOV UR22, 0x0 ;  /* 0x0000000000167882 */ /* 0x000fe20000000000 */
[----:B------:R-:W-:-:S02]  /*2cc0*/  UMOV UR23, 0x81004a0 ;  /* 0x081004a000177882 */ /* 0x000fc40000000000 */
[----:B------:R-:W-:Y:S02]  /*2cd0*/  USEL UR9, UR4, 0x1, !UP0 ;  /* 0x0000000104097887 */ /* 0x000fe4000c000000 */
[----:B------:R-:W-:Y:S02]  /*2ce0*/  ULOP3.LUT UR10, UR10, 0x10000, URZ, 0xfc, !UPT ;  /* 0x000100000a0a7892 */ /* 0x000fe4000f8efcff */
[----:B------:R-:W-:Y:S02]  /*2cf0*/  ULOP3.LUT UR11, UR11, 0x10000, URZ, 0xfc, !UPT ;  /* 0x000100000b0b7892 */ /* 0x000fe4000f8efcff */
[----:B------:R-:W-:Y:S02]  /*2d00*/  UIADD3 UR9, UPT, UPT, -UR9, URZ, URZ ;  /* 0x000000ff09097290 */ /* 0x000fe4000fffe1ff */
[----:B---3--:R-:W-:Y:S01]  /*2d10*/  UISETP.GE.AND UP3, UPT, UR6, 0x1, UPT ;  /* 0x000000010600788c */ /* 0x008fe2000bf66270 */
[----:B------:R-:W-:Y:S01]  /*2d20*/  UMOV UR20, 0x0 ;  /* 0x0000000000147882 */ /* 0x000fe20000000000 */
[----:B------:R-:W-:Y:S01]  /*2d30*/  UMOV UR21, 0x81004a0 ;  /* 0x081004a000157882 */ /* 0x000fe20000000000 */
[----:B------:R-:W-:Y:S01]  /*2d40*/  UMOV UR18, 0x0 ;  /* 0x0000000000127882 */ /* 0x000fe20000000000 */
[----:B------:R-:W-:Y:S01]  /*2d50*/  UMOV UR19, 0x81004a0 ;  /* 0x081004a000137882 */ /* 0x000fe20000000000 */
[----:B-1----:R-:W-:-:S15]  /*2d60*/  R2UR UR16, R0 ;  /* 0x00000000001072ca */ /* 0x002fde00000e0000 */
.L_x_57:
[----:B------:R-:W-:Y:S02]  /*2d70*/  LEA R0, R10, UR5, 0x3 ;  /* 0x000000050a007c11 */ /* 0x000fe4000f8e18ff */
[----:B------:R-:W-:Y:S02]  /*2d80*/  SHF.L.U32 R5, R9, 0x1f, RZ ;  /* 0x0000001f09057819 */ /* 0x000fe400000006ff */
[----:B------:R-:W-:Y:S01]  /*2d90*/  PLOP3.LUT P0, PT, PT, PT, UP3, 0x80, 0x8 ;  /* 0x000000000008781c */ /* 0x000fe20003f0f038 */
[----:B------:R-:W-:Y:S01]  /*2da0*/  VIADD R3, R0, 0x50 ;  /* 0x0000005000037836 */ /* 0x000fe20000000000 */
[----:B-1----:R-:W1:Y:S02]  /*2db0*/  SYNCS.PHASECHK.TRANS64.TRYWAIT P1, [R0+URZ+0x40], R5 ;  /* 0x00004005000075a7 */ /* 0x002e6400080211ff */
[----:B-1-3--:R-:W-:Y:S09]  /*2dc0*/  @!P1 BRA `(.L_x_51) ;  /* 0x0000003c009c9947 */ /* 0x00aff20003800000 */
.L_x_104:
[----:B------:R-:W-:Y:S01]  /*2dd0*/  LEA R4, R10, UR5, 0x4 ;  /* 0x000000050a047c11 */ /* 0x000fe2000f8e20ff */
[----:B------:R-:W-:Y:S01]  /*2de0*/  @UP3 ULEA UR6, UR14, UR5, 0x3 ;  /* 0x000000050e063291 */ /* 0x000fe2000f8e18ff */
[----:B------:R-:W-:Y:S01]  /*2df0*/  PLOP3.LUT P2, PT, PT, PT, PT, 0x80, 0x8 ;  /* 0x000000000008781c */ /* 0x000fe20003f4f070 */
[----:B------:R-:W-:Y:S01]  /*2e00*/  ULEA UR7, UR15, UR5, 0x3 ;  /* 0x000000050f077291 */ /* 0x000fe2000f8e18ff */
[----:B------:R-:W-:Y:S01]  /*2e10*/  PRMT R3, RZ, 0x654, R3 ;  /* 0x00000654ff037816 */ /* 0x000fe20000000003 */
[----:B------:R-:W-:Y:S01]  /*2e20*/  ULEA UR8, UR15, UR16, 0x6 ;  /* 0x000000100f087291 */ /* 0x000fe2000f8e30ff */
[----:B-1----:R-:W1:Y:S01]  /*2e30*/  LDS.128 R4, [R4+0xd0] ;  /* 0x0000d00004047984 */ /* 0x002e620000000c00 */
[----:B------:R-:W-:Y:S02]  /*2e40*/  @P0 SHF.L.U32 R2, R8, 0x1f, RZ ;  /* 0x0000001f08020819 */ /* 0x000fe400000006ff */
[----:B------:R-:W-:Y:S01]  /*2e50*/  SHF.L.U32 R0, R11, 0x1f, RZ ;  /* 0x0000001f0b007819 */ /* 0x000fe200000006ff */
[----:B------:R-:W-:Y:S01]  /*2e60*/  @!PT LDS RZ, [RZ] ;  /* 0x00000000fffff984 */ /* 0x000fe20000000800 */
[----:B------:R-:W-:Y:S01]  /*2e70*/  @!PT LDS RZ, [RZ] ;  /* 0x00000000fffff984 */ /* 0x000fe20000000800 */
[----:B------:R-:W-:Y:S01]  /*2e80*/  @!PT LDS RZ, [RZ] ;  /* 0x00000000fffff984 */ /* 0x000fe20000000800 */
[----:B------:R-:W-:Y:S01]  /*2e90*/  @!PT LDS RZ, [RZ] ;  /* 0x00000000fffff984 */ /* 0x000fe20000000800 */
[----:B------:R2:W-:Y:S06]  /*2ea0*/  MEMBAR.ALL.CTA ;  /* 0x0000000000007992 */ /* 0x0005ec0000008000 */
[----:B--2---:R-:W2:Y:S02]  /*2eb0*/  FENCE.VIEW.ASYNC.S ;  /* 0x00000000000073c6 */ /* 0x004ea40000000000 */
[----:B--2---:R2:W-:Y:S01]  /*2ec0*/  SYNCS.ARRIVE.TRANS64.RED.A1T0 RZ, [R3+URZ], RZ ;  /* 0x000000ff03ff79a7 */ /* 0x0045e200081004ff */
[----:B------:R2:W3:Y:S01]  /*2ed0*/  @P0 SYNCS.PHASECHK.TRANS64.TRYWAIT P2, [UR6], R2 ;  /* 0x00000002ff0005a7 */ /* 0x0004e20008041106 */
[----:B-1----:R-:W-:Y:S01]  /*2ee0*/  LOP3.LUT P1, RZ, R6, 0x1, RZ, 0xc0, !PT ;  /* 0x0000000106ff7812 */ /* 0x002fe2000782c0ff */
[----:B------:R-:W1:Y:S02]  /*2ef0*/  SYNCS.PHASECHK.TRANS64.TRYWAIT P0, [UR7+0x80], R0 ;  /* 0x00008000ff0075a7 */ /* 0x000e640008001107 */
[----:B-123--:R-:W-:Y:S10]  /*2f00*/  @!P0 BRA `(.L_x_52) ;  /* 0x0000003c00608947 */ /* 0x00eff40003800000 */
.L_x_106:
[----:B------:R-:W-:Y:S01]  /*2f10*/  IADD3 R10, PT, PT, R10, 0x1, RZ ;  /* 0x000000010a0a7810 */ /* 0x000fe20007ffe0ff */
[----:B------:R-:W-:Y:S06]  /*2f20*/  BRA.U !UP3, `(.L_x_53) ;  /* 0x000000010bc07547 */ /* 0x000fec000b800000 */
[----:B------:R-:W-:Y:S01]  /*2f30*/  UPLOP3.LUT UP4, UPT, UPT, UPT, UPT, 0x40, 0x4 ;  /* 0x000000000004789c */ /* 0x000fe20003f8e870 */
[----:B------:R-:W-:Y:S01]  /*2f40*/  UMOV UR13, UR9 ;  /* 0x00000009000d7c82 */ /* 0x000fe20008000000 */
[----:B------:R-:W-:Y:S01]  /*2f50*/  UMOV UR12, UR4 ;  /* 0x00000004000c7c82 */ /* 0x000fe20008000000 */
[----:B------:R-:W-:-:S08]  /*2f60*/  UMOV UR17, UR14 ;  /* 0x0000000e00117c82 */ /* 0x000fd00008000000 */
.L_x_56:
[----:B------:R-:W-:Y:S02]  /*2f70*/  UIADD3 UR13, UPT, UPT, UR13, 0x1, URZ ;  /* 0x000000010d0d7890 */ /* 0x000fe4000fffe0ff */
[----:B--2---:R-:W-:Y:S02]  /*2f80*/  ULEA UR6, UR17, UR5, 0x3 ;  /* 0x0000000511067291 */ /* 0x004fe4000f8e18ff */
[----:B------:R-:W-:Y:S01]  /*2f90*/  UISETP.NE.AND UP0, UPT, UR13, URZ, UPT ;  /* 0x000000ff0d00728c */ /* 0x000fe2000bf05270 */
[----:B---3--:R-:W-:Y:S10]  /*2fa0*/  @P2 BRA `(.L_x_54) ;  /* 0x00000000000c2947 */ /* 0x008ff40003800000 */
[----:B-1----:R-:W-:Y:S04]  /*2fb0*/  SHF.L.U32 R3, R8, 0x1f, RZ ;  /* 0x0000001f08037819 */ /* 0x002fe800000006ff */
[----:B------:R-:W1:Y:S02]  /*2fc0*/  SYNCS.PHASECHK.TRANS64.TRYWAIT P0, [UR6], R3 ;  /* 0x00000003ff0075a7 */ /* 0x000e640008001106 */
[----:B-1----:R-:W-:Y:S05]  /*2fd0*/  @!P0 BRA `(.L_x_55) ;  /* 0x0000003c00448947 */ /* 0x002fea0003800000 */
.L_x_54:
[----:B------:R-:W-:Y:S01]  /*2fe0*/  UISETP.NE.AND UP1, UPT, UR12, 0x1, UPT ;  /* 0x000000010c00788c */ /* 0x000fe2000bf25270 */
[----:B------:R-:W-:Y:S01]  /*2ff0*/  PLOP3.LUT P2, PT, PT, PT, PT, 0x80, 0x8 ;  /* 0x000000000008781c */ /* 0x000fe20003f4f070 */
[----:B------:R-:W-:Y:S02]  /*3000*/  UIADD3 UR14, UPT, UPT, UR17, 0x1, URZ ;  /* 0x00000001110e7890 */ /* 0x000fe4000fffe0ff */
[----:B------:R-:W-:Y:S02]  /*3010*/  ULEA UR28, UR17, UR11, 0x9 ;  /* 0x0000000b111c7291 */ /* 0x000fe4000f8e48ff */
[----:B------:R-:W-:Y:S01]  /*3020*/  UISETP.NE.AND UP2, UPT, UR14, 0x2, UPT ;  /* 0x000000020e00788c */ /* 0x000fe2000bf45270 */
[----:B------:R-:W-:Y:S01]  /*3030*/  PLOP3.LUT P0, PT, PT, PT, UP1, 0x80, 0x8 ;  /* 0x000000000008781c */ /* 0x000fe20003f0f018 */
[----:B------:R-:W-:Y:S02]  /*3040*/  UIADD3 UR40, UPT, UPT, UR28, 0x2, URZ ;  /* 0x000000021c287890 */ /* 0x000fe4000fffe0ff */
[----:B------:R-:W-:Y:S02]  /*3050*/  USEL UR27, URZ, 0x1, UP2 ;  /* 0x00000001ff1b7887 */ /* 0x000fe40009000000 */
[----:B------:R-:W-:Y:S02]  /*3060*/  USEL UR14, UR14, URZ, UP2 ;  /* 0x000000ff0e0e7287 */ /* 0x000fe40009000000 */
[----:B------:R-:W-:Y:S02]  /*3070*/  UIADD3 UR36, UPT, UPT, UR28, 0x4, URZ ;  /* 0x000000041c247890 */ /* 0x000fe4000fffe0ff */
[----:B------:R-:W-:Y:S01]  /*3080*/  @UP1 ULEA UR26, UR14, UR5, 0x3 ;  /* 0x000000050e1a1291 */ /* 0x000fe2000f8e18ff */
[----:B------:R-:W-:Y:S01]  /*3090*/  LOP3.LUT R8, R8, UR27, RZ, 0x3c, !PT ;  /* 0x0000001b08087c12 */ /* 0x000fe2000f8e3cff */
[----:B------:R-:W-:Y:S02]  /*30a0*/  UIADD3 UR32, UPT, UPT, UR28, 0x6, URZ ;  /* 0x000000061c207890 */ /* 0x000fe4000fffe0ff */
[----:B------:R-:W-:Y:S01]  /*30b0*/  UIADD3 UR6, UPT, UPT, UR6, 0x10, URZ ;  /* 0x0000001006067890 */ /* 0x000fe2000fffe0ff */
[----:B-1----:R-:W-:Y:S01]  /*30c0*/  @P0 SHF.L.U32 R0, R8, 0x1f, RZ ;  /* 0x0000001f08000819 */ /* 0x002fe200000006ff */
[----:B------:R-:W-:Y:S01]  /*30d0*/  UIADD3 UR12, UPT, UPT, UR12, -0x1, URZ ;  /* 0xffffffff0c0c7890 */ /* 0x000fe2000fffe0ff */
[----:B------:R-:W-:Y:S02]  /*30e0*/  UMOV UR29, 0x40004040 ;  /* 0x40004040001d7882 */ /* 0x000fe40000000000 */
[----:B------:R2:W3:Y:S01]  /*30f0*/  @P0 SYNCS.PHASECHK.TRANS64.TRYWAIT P2, [UR26], R0 ;  /* 0x00000000ff0005a7 */ /* 0x0004e2000804111a */
[----:B------:R-:W-:Y:S01]  /*3100*/  ULEA UR26, UR17, UR10, 0xa ;  /* 0x0000000a111a7291 */ /* 0x000fe2000f8e50ff */
[----:B------:R-:W-:Y:S01]  /*3110*/  UMOV UR27, 0x40004040 ;  /* 0x40004040001b7882 */ /* 0x000fe20000000000 */
[----:B------:R-:W-:Y:S02]  /*3120*/  UMOV UR41, 0x40004040 ;  /* 0x4000404000297882 */ /* 0x000fe40000000000 */
[----:B------:R-:W-:Y:S02]  /*3130*/  UIADD3 UR38, UPT, UPT, UR26, 0x2, URZ ;  /* 0x000000021a267890 */ /* 0x000fe4000fffe0ff */
[----:B------:R-:W-:Y:S02]  /*3140*/  UIADD3 UR34, UPT, UPT, UR26, 0x4, URZ ;  /* 0x000000041a227890 */ /* 0x000fe4000fffe0ff */
[----:B------:R-:W-:Y:S01]  /*3150*/  UIADD3 UR30, UPT, UPT, UR26, 0x6, URZ ;  /* 0x000000061a1e7890 */ /* 0x000fe2000fffe0ff */
[----:B------:R2:W-:Y:S01]  /*3160*/  UTCIMMA gdesc[UR26], gdesc[UR28], tmem[UR8], tmem[UR24], idesc[UR25], UP4 ;  /* 0x00ff181c1a0075ea */ /* 0x0005e2000a000108 */
[----:B------:R-:W-:Y:S01]  /*3170*/  UPLOP3.LUT UP4, UPT, UPT, UPT, UPT, 0x80, 0x8 ;  /* 0x000000000008789c */ /* 0x000fe20003f8f070 */
[----:B------:R-:W-:Y:S01]  /*3180*/  UMOV UR39, 0x40004040 ;  /* 0x4000404000277882 */ /* 0x000fe20000000000 */
[----:B------:R-:W-:Y:S01]  /*3190*/  UMOV UR37, 0x40004040 ;  /* 0x4000404000257882 */ /* 0x000fe20000000000 */
[----:B------:R2:W-:Y:S01]  /*31a0*/  UTCIMMA gdesc[UR38], gdesc[UR40], tmem[UR8], tmem[UR22], idesc[UR23], UPT ;  /* 0x00ff1628260075ea */ /* 0x0005e2000b800108 */
[----:B------:R-:W-:Y:S01]  /*31b0*/  UMOV UR35, 0x40004040 ;  /* 0x4000404000237882 */ /* 0x000fe20000000000 */
[----:B------:R-:W-:Y:S01]  /*31c0*/  UMOV UR33, 0x40004040 ;  /* 0x4000404000217882 */ /* 0x000fe20000000000 */
[----:B------:R-:W-:Y:S01]  /*31d0*/  UMOV UR31, 0x40004040 ;  /* 0x40004040001f7882 */ /* 0x000fe20000000000 */
[----:B------:R2:W-:Y:S01]  /*31e0*/  UTCIMMA gdesc[UR34], gdesc[UR36], tmem[UR8], tmem[UR20], idesc[UR21], UPT ;  /* 0x00ff1424220075ea */ /* 0x0005e2000b800108 */
[----:B------:R2:W-:Y:S01]  /*31f0*/  UTCIMMA gdesc[UR30], gdesc[UR32], tmem[UR8], tmem[UR18], idesc[UR19], UPT ;  /* 0x00ff12201e0075ea */ /* 0x0005e2000b800108 */
[----:B------:R2:W-:Y:S01]  /*3200*/  UTCBAR [UR6], URZ ;  /* 0x000000ff060073e9 */ /* 0x0005e200080000ff */
[----:B------:R-:W-:Y:S01]  /*3210*/  UMOV UR17, UR14 ;  /* 0x0000000e00117c82 */ /* 0x000fe20008000000 */
[----:B------:R-:W-:Y:S05]  /*3220*/  BRA.U UP0, `(.L_x_56) ;  /* 0xfffffffd00507547 */ /* 0x000fea000b83ffff */
.L_x_53:
[----:B------:R-:W-:Y:S01]  /*3230*/  UIADD3 UR15, UPT, UPT, UR15, 0x1, URZ ;  /* 0x000000010f0f7890 */ /* 0x000fe2000fffe0ff */
[C---:B------:R-:W-:Y:S01]  /*3240*/  ISETP.NE.AND P0, PT, R10.reuse, 0x2, PT ;  /* 0x000000020a00780c */ /* 0x040fe20003f05270 */
[----:B------:R-:W-:Y:S02]  /*3250*/  UIADD3 UR7, UPT, UPT, UR7, 0x60, URZ ;  /* 0x0000006007077890 */ /* 0x000fe4000fffe0ff */
[----:B------:R-:W-:Y:S01]  /*3260*/  UISETP.NE.AND UP0, UPT, UR15, 0x4, UPT ;  /* 0x000000040f00788c */ /* 0x000fe2000bf05270 */
[----:B-12---:R-:W-:Y:S02]  /*3270*/  SEL R0, RZ, 0x1, P0 ;  /* 0x00000001ff007807 */ /* 0x006fe40000000000 */
[----:B------:R-:W-:Y:S01]  /*3280*/  SEL R10, R10, RZ, P0 ;  /* 0x000000ff0a0a7207 */ /* 0x000fe20000000000 */
[----:B------:R-:W-:Y:S01]  /*3290*/  USEL UR6, URZ, 0x1, UP0 ;  /* 0x00000001ff067887 */ /* 0x000fe20008000000 */
[----:B------:R-:W-:Y:S01]  /*32a0*/  LOP3.LUT R9, R9, R0, RZ, 0x3c, !PT ;  /* 0x0000000009097212 */ /* 0x000fe200078e3cff */
[----:B------:R-:W-:Y:S01]  /*32b0*/  USEL UR15, UR15, URZ, UP0 ;  /* 0x000000ff0f0f7287 */ /* 0x000fe20008000000 */
[----:B------:R1:W-:Y:S03]  /*32c0*/  UTCBAR [UR7], URZ ;  /* 0x000000ff070073e9 */ /* 0x0003e600080000ff */
[----:B------:R-:W-:Y:S01]  /*32d0*/  LOP3.LUT R11, R11, UR6, RZ, 0x3c, !PT ;  /* 0x000000060b0b7c12 */ /* 0x000fe2000f8e3cff */
[----:B------:R-:W-:Y:S07]  /*32e0*/  @P1 BRA `(.L_x_57) ;  /* 0xfffffff800a01947 */ /* 0x000fee000383ffff */
[----:B------:R-:W2:Y:S01]  /*32f0*/  S2UR UR4, SR_CgaCtaId ;  /* 0x00000000000479c3 */ /* 0x000ea20000008800 */
[----:B------:R-:W-:Y:S01]  /*3300*/  ELECT P0, URZ, PT ;  /* 0x0000000000ff782f */ /* 0x000fe20003800000 */
[----:B------:R-:W-:Y:S01]  /*3310*/  IMAD.MOV.U32 R0, RZ, RZ, 0x1 ;  /* 0x00000001ff007424 */ /* 0x000fe200078e00ff */
[----:B------:R-:W-:Y:S01]  /*3320*/  UIADD3 UR5, UPT, UPT, UR5, 0x80, URZ ;  /* 0x0000008005057890 */ /* 0x000fe2000fffe0ff */
[----:B------:R-:W-:Y:S01]  /*3330*/  SHF.L.U32 R3, R11, 0x1f, RZ ;  /* 0x0000001f0b037819 */ /* 0x000fe200000006ff */
[----:B------:R-:W-:-:S03]  /*3340*/  UMOV UR6, 0x40 ;  /* 0x0000004000067882 */ /* 0x000fc60000000000 */
[----:B------:R-:W-:Y:S01]  /*3350*/  UVIRTCOUNT.DEALLOC.SMPOOL 0x80 ;  /* 0x000000800000784c */ /* 0x000fe20000000000 */
[----:B--2---:R-:W-:Y:S02]  /*3360*/  ULEA UR4, UR4, UR6, 0x18 ;  /* 0x0000000604047291 */ /* 0x004fe4000f8ec0ff */
[----:B------:R-:W-:-:S07]  /*3370*/  ULEA UR6, UR15, UR5, 0x3 ;  /* 0x000000050f067291 */ /* 0x000fce000f8e18ff */
[----:B------:R2:W-:Y:S02]  /*3380*/  @P0 STS.U8 [UR4+0x1c], R0 ;  /* 0x00001c00ff000988 */ /* 0x0005e40008000004 */
[----:B------:R-:W4:Y:S02]  /*3390*/  SYNCS.PHASECHK.TRANS64.TRYWAIT P0, [UR6], R3 ;  /* 0x00000003ff0075a7 */ /* 0x000f240008001106 */
[----:B--2-4-:R-:W-:Y:S05]  /*33a0*/  @!P0 BRA `(.L_x_58) ;  /* 0x0000003800688947 */ /* 0x014fea0003800000 */
.L_x_109:
[----:B-1----:R-:W-:-:S04]  /*33b0*/  UIADD3 UR7, UPT, UPT, UR15, 0x1, URZ ;  /* 0x000000010f077890 */ /* 0x002fc8000fffe0ff */
[----:B------:R-:W-:-:S04]  /*33c0*/  UISETP.NE.AND UP0, UPT, UR7, 0x4, UPT ;  /* 0x000000040700788c */ /* 0x000fc8000bf05270 */
[----:B------:R-:W-:Y:S02]  /*33d0*/  USEL UR8, URZ, 0x1, UP0 ;  /* 0x00000001ff087887 */ /* 0x000fe40008000000 */
[----:B------:R-:W-:-:S04]  /*33e0*/  USEL UR7, UR7, URZ, UP0 ;  /* 0x000000ff07077287 */ /* 0x000fc80008000000 */
[----:B------:R-:W-:Y:S01]  /*33f0*/  ULEA UR6, UR7, UR5, 0x3 ;  /* 0x0000000507067291 */ /* 0x000fe2000f8e18ff */
[----:B------:R-:W-:-:S04]  /*3400*/  LOP3.LUT R2, R11, UR8, RZ, 0x3c, !PT ;  /* 0x000000080b027c12 */ /* 0x000fc8000f8e3cff */
[----:B--2---:R-:W-:-:S04]  /*3410*/  SHF.L.U32 R3, R2, 0x1f, RZ ;  /* 0x0000001f02037819 */ /* 0x004fc800000006ff */
[----:B------:R-:W1:Y:S02]  /*3420*/  SYNCS.PHASECHK.TRANS64.TRYWAIT P0, [UR6], R3 ;  /* 0x00000003ff0075a7 */ /* 0x000e640008001106 */
[----:B-1----:R-:W-:Y:S05]  /*3430*/  @!P0 BRA `(.L_x_59) ;  /* 0x00000038005c8947 */ /* 0x002fea0003800000 */
.L_x_111:
[----:B------:R-:W-:-:S04]  /*3440*/  UIADD3 UR7, UPT, UPT, UR7, 0x1, URZ ;  /* 0x0000000107077890 */ /* 0x000fc8000fffe0ff */
[----:B------:R-:W-:-:S04]  /*3450*/  UISETP.NE.AND UP0, UPT, UR7, 0x4, UPT ;  /* 0x000000040700788c */ /* 0x000fc8000bf05270 */
[----:B------:R-:W-:Y:S02]  /*3460*/  USEL UR8, URZ, 0x1, UP0 ;  /* 0x00000001ff087887 */ /* 0x000fe40008000000 */
[----:B------:R-:W-:-:S04]  /*3470*/  USEL UR7, UR7, URZ, UP0 ;  /* 0x000000ff07077287 */ /* 0x000fc80008000000 */
[----:B------:R-:W-:Y:S01]  /*3480*/  ULEA UR6, UR7, UR5, 0x3 ;  /* 0x0000000507067291 */ /* 0x000fe2000f8e18ff */
[----:B------:R-:W-:-:S04]  /*3490*/  LOP3.LUT R2, R2, UR8, RZ, 0x3c, !PT ;  /* 0x0000000802027c12 */ /* 0x000fc8000f8e3cff */
[----:B-1----:R-:W-:-:S04]  /*34a0*/  SHF.L.U32 R3, R2, 0x1f, RZ ;  /* 0x0000001f02037819 */ /* 0x002fc800000006ff */
[----:B------:R-:W1:Y:S02]  /*34b0*/  SYNCS.PHASECHK.TRANS64.TRYWAIT P0, [UR6], R3 ;  /* 0x00000003ff0075a7 */ /* 0x000e640008001106 */
[----:B-1----:R-:W-:Y:S05]  /*34c0*/  @!P0 BRA `(.L_x_60) ;  /* 0x0000003800508947 */ /* 0x002fea0003800000 */
.L_x_113:
[----:B------:R-:W-:-:S04]  /*34d0*/  UIADD3 UR7, UPT, UPT, UR7, 0x1, URZ ;  /* 0x0000000107077890 */ /* 0x000fc8000fffe0ff */
[----:B------:R-:W-:-:S04]  /*34e0*/  UISETP.NE.AND UP0, UPT, UR7, 0x4, UPT ;  /* 0x000000040700788c */ /* 0x000fc8000bf05270 */
[----:B------:R-:W-:Y:S02]  /*34f0*/  USEL UR6, URZ, 0x1, UP0 ;  /* 0x00000001ff067887 */ /* 0x000fe40008000000 */
[----:B------:R-:W-:-:S04]  /*3500*/  USEL UR7, UR7, URZ, UP0 ;  /* 0x000000ff07077287 */ /* 0x000fc80008000000 */
[----:B------:R-:W-:Y:S01]  /*3510*/  ULEA UR7, UR7, UR5, 0x3 ;  /* 0x0000000507077291 */ /* 0x000fe2000f8e18ff */
[----:B-1----:R-:W-:-:S04]  /*3520*/  LOP3.LUT R3, R2, UR6, RZ, 0x3c, !PT ;  /* 0x0000000602037c12 */ /* 0x002fc8000f8e3cff */
[----:B------:R-:W-:-:S04]  /*3530*/  SHF.L.U32 R3, R3, 0x1f, RZ ;  /* 0x0000001f03037819 */ /* 0x000fc800000006ff */
[----:B------:R-:W1:Y:S02]  /*3540*/  SYNCS.PHASECHK.TRANS64.TRYWAIT P0, [UR7], R3 ;  /* 0x00000003ff0075a7 */ /* 0x000e640008001107 */
[----:B-1----:R-:W-:Y:S05]  /*3550*/  @!P0 BRA `(.L_x_61) ;  /* 0x0000003800448947 */ /* 0x002fea0003800000 */
.L_x_115:
[----:B------:R-:W-:Y:S01]  /*3560*/  NOP ;  /* 0x0000000000007918 */ /* 0x000fe20000000000 */
[----:B-1----:R-:W1:Y:S01]  /*3570*/  LDS R0, [UR4+0x14] ;  /* 0x00001404ff007984 */ /* 0x002e620008000800 */
[----:B------:R-:W-:Y:S01]  /*3580*/  ULOP3.LUT UR6, UR16, 0xffff, URZ, 0xc0, !UPT ;  /* 0x0000ffff10067892 */ /* 0x000fe2000f8ec0ff */
[----:B------:R-:W-:Y:S01]  /*3590*/  UMOV UR8, 0xffff ;  /* 0x0000ffff00087882 */ /* 0x000fe20000000000 */
[----:B------:R-:W-:Y:S02]  /*35a0*/  UMOV UR5, 0x1 ;  /* 0x0000000100057882 */ /* 0x000fe40000000000 */
[----:B------:R-:W-:-:S04]  /*35b0*/  USHF.R.U32.HI UR6, URZ, 0x5, UR6 ;  /* 0x00000005ff067899 */ /* 0x000fc80008011606 */
[----:B------:R-:W-:Y:S02]  /*35c0*/  USHF.L.U32 UR8, UR8, UR6, URZ ;  /* 0x0000000608087299 */ /* 0x000fe400080006ff */
[----:B------:R-:W-:-:S04]  /*35d0*/  USHF.L.U32 UR5, UR5, UR6, URZ ;  /* 0x0000000605057299 */ /* 0x000fc800080006ff */
[----:B-1----:R-:W-:-:S04]  /*35e0*/  LOP3.LUT R0, R0, UR8, RZ, 0xc0, !PT ;  /* 0x0000000800007c12 */ /* 0x002fc8000f8ec0ff */
[----:B------:R-:W-:-:S13]  /*35f0*/  ISETP.NE.AND P0, PT, R0, UR8, PT ;  /* 0x0000000800007c0c */ /* 0x000fda000bf05270 */
[----:B------:R-:W-:Y:S05]  /*3600*/  @P0 BRA `(.L_x_62) ;  /* 0x0000000000580947 */ /* 0x000fea0003800000 */
[----:B------:R-:W1:Y:S02]  /*3610*/  LDS R0, [UR4+0x18] ;  /* 0x00001804ff007984 */ /* 0x000e640008000800 */
[----:B-1----:R-:W-:-:S04]  /*3620*/  LOP3.LUT R0, R0, UR5, RZ, 0xc0, !PT ;  /* 0x0000000500007c12 */ /* 0x002fc8000f8ec0ff */
[----:B------:R-:W-:-:S13]  /*3630*/  ISETP.NE.AND P0, PT, R0, UR5, PT ;  /* 0x0000000500007c0c */ /* 0x000fda000bf05270 */
[----:B------:R-:W-:Y:S05]  /*3640*/  @P0 BRA `(.L_x_63) ;  /* 0x00000000003c0947 */ /* 0x000fea0003800000 */
[----:B------:R-:W1:Y:S01]  /*3650*/  S2R R2, SR_LANEID ;  /* 0x0000000000027919 */ /* 0x000e620000000000 */
[----:B------:R-:W-:Y:S01]  /*3660*/  ULOP3.LUT UR8, URZ, UR8, URZ, 0x33, !UPT ;  /* 0x00000008ff087292 */ /* 0x000fe2000f8e33ff */
[----:B------:R-:W-:Y:S01]  /*3670*/  LOP3.LUT R4, RZ, UR5, RZ, 0x33, !PT ;  /* 0x00000005ff047c12 */ /* 0x000fe2000f8e33ff */
[----:B------:R-:W-:Y:S02]  /*3680*/  VOTEU.ANY UR7, UPT, PT ;  /* 0x0000000000077886 */ /* 0x000fe400038e0100 */
[----:B------:R-:W-:Y:S01]  /*3690*/  UFLO.U32 UR7, UR7 ;  /* 0x00000007000772bd */ /* 0x000fe200080e0000 */
[----:B------:R-:W2:Y:S01]  /*36a0*/  REDUX UR5, R4 ;  /* 0x00000000040573c4 */ /* 0x000ea20000000000 */
[----:B------:R-:W-:-:S06]  /*36b0*/  IMAD.U32 R0, RZ, RZ, UR8 ;  /* 0x00000008ff007e24 */ /* 0x000fcc000f8e00ff */
[----:B------:R4:W-:Y:S01]  /*36c0*/  UTCATOMSWS.AND URZ, UR8 ;  /* 0x0000000800ff79e3 */ /* 0x0009e20008000000 */
[----:B------:R-:W3:Y:S01]  /*36d0*/  REDUX UR6, R0 ;  /* 0x00000000000673c4 */ /* 0x000ee20000000000 */
[----:B-1----:R-:W-:Y:S01]  /*36e0*/  ISETP.EQ.U32.AND P0, PT, R2, UR7, PT ;  /* 0x0000000702007c0c */ /* 0x002fe2000bf02070 */
[----:B--2---:R-:W-:Y:S01]  /*36f0*/  IMAD.U32 R2, RZ, RZ, UR5 ;  /* 0x00000005ff027e24 */ /* 0x004fe2000f8e00ff */
[----:B---3--:R-:W-:-:S11]  /*3700*/  MOV R3, UR6 ;  /* 0x0000000600037c02 */ /* 0x008fd60008000f00 */
[----:B------:R4:W-:Y:S04]  /*3710*/  @P0 ATOMS.AND RZ, [UR4+0x14], R3 ;  /* 0x00001403ffff098c */ /* 0x0009e8000a800004 */
[----:B------:R4:W-:Y:S01]  /*3720*/  @P0 ATOMS.AND RZ, [UR4+0x18], R2 ;  /* 0x00001802ffff098c */ /* 0x0009e2000a800004 */
[----:B------:R-:W-:Y:S05]  /*3730*/  BRA `(.L_x_64) ;  /* 0x0000000000147947 */ /* 0x000fea0003800000 */
.L_x_63:
[----:B------:R-:W-:Y:S02]  /*3740*/  MOV R2, 0x3760 ;  /* 0x0000376000027802 */ /* 0x000fe40000000f00 */
[----:B---3-5:R-:W-:Y:S05]  /*3750*/  CALL.REL.NOINC `($__internal_0_$__cuda_sm10x_tcgen05_guardrail_trap_col_being_dealloced_not_returned_by_alloc) ;  /* 0x0000003800607944 */ /* 0x028fea0003c00000 */
[----:B------:R-:W-:Y:S05]  /*3760*/  BRA `(.L_x_64) ;  /* 0x0000000000087947 */ /* 0x000fea0003800000 */
.L_x_62:
[----:B------:R-:W-:Y:S02]  /*3770*/  MOV R2, 0x3790 ;  /* 0x0000379000027802 */ /* 0x000fe40000000f00 */
[----:B---3-5:R-:W-:Y:S05]  /*3780*/  CALL.REL.NOINC `($__internal_2_$__cuda_sm10x_tcgen05_guardrail_trap_unallocated_columns_being_dealloced) ;  /* 0x00000038006c7944 */ /* 0x028fea0003c00000 */
.L_x_64:
[----:B------:R-:W-:Y:S01]  /*3790*/  NOP ;  /* 0x0000000000007918 */ /* 0x000fe20000000000 */
[----:B----4-:R-:W-:Y:S05]  /*37a0*/  EXIT ;  /* 0x000000000000794d */ /* 0x010fea0003800000 */
.L_x_46:
[----:B------:R-:W-:-:S09]  /*37b0*/  UISETP.NE.OR UP2, UPT, UR8, 0x3, !UP2 ;  /* 0x000000030800788c */ /* 0x000fd2000d745670 */
[----:B------:R-:W-:Y:S05]  /*37c0*/  BRA.U UP2, `(.L_x_65) ;  /* 0x0000000902c87547 */ /* 0x000fea000b800000 */
[----:B------:R-:W1:Y:S01]  /*37d0*/  LDCU.64 UR6, c[0x0][0x888] ;  /* 0x00011100ff0677ac */ /* 0x000e620008000a00 */
[----:B------:R-:W2:Y:S01]  /*37e0*/  LDC R0, c[0x0][0xb30] ;  /* 0x0002cc00ff007b82 */ /* 0x000ea20000000800 */
[----:B------:R-:W-:Y:S01]  /*37f0*/  IMAD.MOV.U32 R30, RZ, RZ, 0x1 ;  /* 0x00000001ff1e7424 */ /* 0x000fe200078e00ff */
[----:B------:R-:W-:Y:S01]  /*3800*/  CS2R R28, SRZ ;  /* 0x00000000001c7805 */ /* 0x000fe2000001ff00 */
[----:B------:R-:W4:Y:S01]  /*3810*/  LDCU.64 UR4, c[0x0][0x890] ;  /* 0x00011200ff0477ac */ /* 0x000f220008000a00 */
[----:B------:R-:W-:Y:S01]  /*3820*/  IMAD.MOV.U32 R25, RZ, RZ, 0x2000 ;  /* 0x00002000ff197424 */ /* 0x000fe200078e00ff */
[----:B------:R-:W-:-:S03]  /*3830*/  UMOV UR8, 0x400 ;  /* 0x0000040000087882 */ /* 0x000fc60000000000 */
[----:B------:R-:W3:Y:S01]  /*3840*/  LDC R19, c[0x0][0x370] ;  /* 0x0000dc00ff137b82 */ /* 0x000ee20000000800 */
[----:B------:R-:W-:-:S07]  /*3850*/  UPLOP3.LUT UP1, UPT, UPT, UPT, UPT, 0x40, 0x4 ;  /* 0x000000000004789c */ /* 0x000fce0003f2e870 */
[----:B------:R-:W3:Y:S01]  /*3860*/  LDC R2, c[0x0][0xb0c] ;  /* 0x0002c300ff027b82 */ /* 0x000ee20000000800 */
[----:B-1----:R-:W-:Y:S02]  /*3870*/  UISETP.NE.U32.AND UP2, UPT, UR6, URZ, UPT ;  /* 0x000000ff0600728c */ /* 0x002fe4000bf45070 */
[----:B------:R-:W-:Y:S02]  /*3880*/  ULEA UR6, UR37, UR8, 0x18 ;  /* 0x0000000825067291 */ /* 0x000fe4000f8ec0ff */
[----:B------:R-:W-:Y:S02]  /*3890*/  UISETP.NE.AND.EX UP2, UPT, UR7, URZ, UPT, UP2 ;  /* 0x000000ff0700728c */ /* 0x000fe4000bf45320 */
[----:B------:R-:W-:Y:S01]  /*38a0*/  UIADD3 UR7, UPT, UPT, UR6, 0x20, URZ ;  /* 0x0000002006077890 */ /* 0x000fe2000fffe0ff */
[----:B------:R-:W1:Y:S01]  /*38b0*/  LDC R18, c[0x0][0xb20] ;  /* 0x0002c800ff127b82 */ /* 0x000e620000000800 */
[----:B----4-:R-:W-:Y:S01]  /*38c0*/  UISETP.NE.U32.AND UP3, UPT, UR4, URZ, UPT ;  /* 0x000000ff0400728c */ /* 0x010fe2000bf65070 */
[----:B--2---:R-:W-:Y:S01]  /*38d0*/  ISETP.NE.AND P1, PT, R0, 0x1, PT ;  /* 0x000000010000780c */ /* 0x004fe20003f25270 */
[----:B------:R-:W-:-:S02]  /*38e0*/  UPRMT UR37, UR37, 0x654, UR7 ;  /* 0x0000065425257896 */ /* 0x000fc40008000007 */
[----:B------:R-:W-:-:S03]  /*38f0*/  UISETP.NE.AND.EX UP3, UPT, UR5, URZ, UPT, UP3 ;  /* 0x000000ff0500728c */ /* 0x000fc6000bf65330 */
[----:B------:R-:W2:Y:S08]  /*3900*/  LDC.64 R32, c[0x0][0x348] ;  /* 0x0000d200ff207b82 */ /* 0x000eb00000000a00 */
[----:B------:R-:W4:Y:S08]  /*3910*/  LDC.64 R16, c[0x0][0xb10] ;  /* 0x0002c400ff107b82 */ /* 0x000f300000000a00 */
[----:B------:R-:W1:Y:S08]  /*3920*/  LDC.64 R6, c[0x0][0xb18] ;  /* 0x0002c600ff067b82 */ /* 0x000e700000000a00 */
[----:B------:R-:W1:Y:S08]  /*3930*/  LDC.64 R4, c[0x0][0xb28] ;  /* 0x0002ca00ff047b82 */ /* 0x000e700000000a00 */
[----:B---3--:R-:W1:Y:S02]  /*3940*/  LDC R24, c[0x0][0x374] ;  /* 0x0000dd00ff187b82 */ /* 0x008e640000000800 */
.L_x_73:
[C---:B------:R-:W-:Y:S02]  /*3950*/  LEA R0, R29.reuse, UR6, 0x3 ;  /* 0x000000061d007c11 */ /* 0x040fe4000f8e18ff */
[----:B------:R-:W-:Y:S02]  /*3960*/  SHF.L.U32 R3, R28, 0x1f, RZ ;  /* 0x0000001f1c037819 */ /* 0x000fe400000006ff */
[----:B------:R-:W-:Y:S02]  /*3970*/  LEA R20, R29, UR6, 0x4 ;  /* 0x000000061d147c11 */ /* 0x000fe4000f8e20ff */
[----:B---3--:R-:W3:Y:S02]  /*3980*/  SYNCS.PHASECHK.TRANS64.TRYWAIT P0, [R0+URZ+0x40], R3 ;  /* 0x00004003000075a7 */ /* 0x008ee400080011ff */
[----:B---3--:R-:W-:Y:S05]  /*3990*/  @!P0 BRA `(.L_x_66) ;  /* 0x00000034004c8947 */ /* 0x008fea0003800000 */
.L_x_116:
[----:B------:R-:W-:Y:S01]  /*39a0*/  ISETP.GE.AND P0, PT, R72, 0x1, PT ;  /* 0x000000014800780c */ /* 0x000fe20003f06270 */
[----:B------:R-:W1:Y:S01]  /*39b0*/  LDS.128 R20, [R20+0xd0] ;  /* 0x0000d00014147984 */ /* 0x000e620000000c00 */
[----:B------:R-:W-:Y:S01]  /*39c0*/  ISETP.NE.U32.AND P4, PT, RZ, UR4, PT ;  /* 0x00000004ff007c0c */ /* 0x000fe2000bf85070 */
[----:B---3--:R-:W-:Y:S01]  /*39d0*/  VIADD R0, R0, 0x50 ;  /* 0x0000005000007836 */ /* 0x008fe20000000000 */
[----:B------:R-:W-:Y:S02]  /*39e0*/  SHF.L.U32 R26, R30, 0x1f, RZ ;  /* 0x0000001f1e1a7819 */ /* 0x000fe400000006ff */
[----:B------:R-:W-:Y:S02]  /*39f0*/  ISETP.NE.AND.EX P4, PT, RZ, UR5, PT, P4 ;  /* 0x00000005ff007c0c */ /* 0x000fe4000bf85340 */
[----:B------:R-:W-:Y:S01]  /*3a00*/  PRMT R0, RZ, 0x654, R0 ;  /* 0x00000654ff007816 */ /* 0x000fe20000000000 */
[----:B------:R-:W-:Y:S01]  /*3a10*/  @!PT LDS RZ, [RZ] ;  /* 0x00000000fffff984 */ /* 0x000fe20000000800 */
[----:B------:R-:W-:Y:S01]  /*3a20*/  @!PT LDS RZ, [RZ] ;  /* 0x00000000fffff984 */ /* 0x000fe20000000800 */
[----:B------:R-:W-:Y:S01]  /*3a30*/  @!PT LDS RZ, [RZ] ;  /* 0x00000000fffff984 */ /* 0x000fe20000000800 */
[----:B------:R-:W-:Y:S01]  /*3a40*/  @!PT LDS RZ, [RZ] ;  /* 0x00000000fffff984 */ /* 0x000fe20000000800 */
[----:B------:R3:W-:Y:S06]  /*3a50*/  MEMBAR.ALL.CTA ;  /* 0x0000000000007992 */ /* 0x0007ec0000008000 */
[----:B---3--:R-:W3:Y:S02]  /*3a60*/  FENCE.VIEW.ASYNC.S ;  /* 0x00000000000073c6 */ /* 0x008ee40000000000 */
[----:B---3--:R3:W-:Y:S01]  /*3a70*/  SYNCS.ARRIVE.TRANS64.RED.A1T0 RZ, [R0+URZ], RZ ;  /* 0x000000ff00ff79a7 */ /* 0x0087e200081004ff */
[----:B-1----:R-:W-:Y:S11]  /*3a80*/  LOP3.LUT P3, RZ, R22, 0x1, RZ, 0xc0, !PT ;  /* 0x0000000116ff7812 */ /* 0x002ff6000786c0ff */
[----:B------:R-:W-:Y:S02]  /*3a90*/  @!UPT UIADD3 URZ, UPT, UPT, URZ, URZ, URZ ;  /* 0x000000fffffff290 */ /* 0x000fe4000fffe0ff */
[----:B------:R-:W-:Y:S02]  /*3aa0*/  @P3 MOV R13, R20 ;  /* 0x00000014000d3202 */ /* 0x000fe40000000f00 */
[----:B------:R-:W-:Y:S01]  /*3ab0*/  @P3 LOP3.LUT R8, R21, 0xffff, RZ, 0xc0, !PT ;  /* 0x0000ffff15083812 */ /* 0x000fe200078ec0ff */
[----:B---3--:R-:W-:Y:S06]  /*3ac0*/  @!P0 BRA `(.L_x_67) ;  /* 0x0000000000a48947 */ /* 0x008fec0003800000 */
[----:B------:R-:W-:Y:S01]  /*3ad0*/  IMAD.HI.U32 R31, R24, R7, RZ ;  /* 0x00000007181f7227 */ /* 0x000fe200078e00ff */
[----:B------:R-:W-:Y:S02]  /*3ae0*/  ISETP.NE.AND P0, PT, R6, 0x1, PT ;  /* 0x000000010600780c */ /* 0x000fe40003f05270 */
[----:B------:R-:W-:Y:S01]  /*3af0*/  ISETP.NE.AND P2, PT, R72, 0x1, PT ;  /* 0x000000014800780c */ /* 0x000fe20003f45270 */
[----:B----4-:R-:W-:Y:S01]  /*3b00*/  IMAD.HI.U32 R34, R19, R16, RZ ;  /* 0x0000001013227227 */ /* 0x010fe200078e00ff */
[----:B------:R-:W-:Y:S02]  /*3b10*/  SHF.R.U32.HI R31, RZ, R18, R31 ;  /* 0x00000012ff1f7219 */ /* 0x000fe4000001161f */
[----:B------:R-:W-:Y:S01]  /*3b20*/  ISETP.NE.AND P5, PT, R2, 0x1, PT ;  /* 0x000000010200780c */ /* 0x000fe20003fa5270 */
[----:B------:R-:W-:Y:S01]  /*3b30*/  IMAD.HI.U32 R36, R13, R16, RZ ;  /* 0x000000100d247227 */ /* 0x000fe200078e00ff */
[----:B------:R-:W-:Y:S02]  /*3b40*/  SHF.R.U32.HI R34, RZ, R17, R34 ;  /* 0x00000011ff227219 */ /* 0x000fe40000011622 */
[----:B------:R-:W-:Y:S01]  /*3b50*/  SEL R3, R24, R31, !P0 ;  /* 0x0000001f18037207 */ /* 0x000fe20004000000 */
[C---:B------:R-:W-:Y:S01]  /*3b60*/  IMAD.HI.U32 R31, R8.reuse, R7, RZ ;  /* 0x00000007081f7227 */ /* 0x040fe200078e00ff */
[----:B------:R-:W-:Y:S02]  /*3b70*/  SEL R11, R19, R34, !P5 ;  /* 0x00000022130b7207 */ /* 0x000fe40006800000 */
[----:B------:R-:W-:Y:S01]  /*3b80*/  SHF.R.U32.HI R36, RZ, R17, R36 ;  /* 0x00000011ff247219 */ /* 0x000fe20000011624 */
[----:B------:R-:W-:Y:S01]  /*3b90*/  IMAD.HI.U32 R38, R3, R4, RZ ;  /* 0x0000000403267227 */ /* 0x000fe200078e00ff */
[----:B------:R-:W-:Y:S03]  /*3ba0*/  SHF.R.U32.HI R31, RZ, R18, R31 ;  /* 0x00000012ff1f7219 */ /* 0x000fe6000001161f */
[----:B------:R-:W-:Y:S01]  /*3bb0*/  IMAD.HI.U32 R34, R11, R4, RZ ;  /* 0x000000040b227227 */ /* 0x000fe200078e00ff */
[----:B------:R-:W-:Y:S02]  /*3bc0*/  @P2 SHF.R.U32.HI R3, RZ, R5, R38 ;  /* 0x00000005ff032219 */ /* 0x000fe40000011626 */
[----:B------:R-:W-:Y:S02]  /*3bd0*/  SEL R9, R8, R31, !P0 ;  /* 0x0000001f08097207 */ /* 0x000fe40004000000 */
[----:B------:R-:W-:Y:S01]  /*3be0*/  @P2 SHF.R.U32.HI R11, RZ, R5, R34 ;  /* 0x00000005ff0b2219 */ /* 0x000fe20000011622 */
[C---:B------:R-:W-:Y:S01]  /*3bf0*/  IMAD R10, R72.reuse, R3, RZ ;  /* 0x00000003480a7224 */ /* 0x040fe200078e02ff */
[----:B------:R-:W-:Y:S01]  /*3c00*/  SEL R3, R13, R36, !P5 ;  /* 0x000000240d037207 */ /* 0x000fe20006800000 */
[C---:B------:R-:W-:Y:S03]  /*3c10*/  IMAD.HI.U32 R14, R9.reuse, R4, RZ ;  /* 0x00000004090e7227 */ /* 0x040fe600078e00ff */
[----:B------:R-:W-:Y:S01]  /*3c20*/  ISETP.GE.AND P0, PT, R9, R10, PT ;  /* 0x0000000a0900720c */ /* 0x000fe20003f06270 */
[C---:B------:R-:W-:Y:S01]  /*3c30*/  IMAD R12, R72.reuse, R11, RZ ;  /* 0x0000000b480c7224 */ /* 0x040fe200078e02ff */
[-C--:B------:R-:W-:Y:S04]  /*3c40*/  SHF.R.U32.HI R14, RZ, R5.reuse, R14 ;  /* 0x00000005ff0e7219 */ /* 0x080fe8000001160e */
[----:B------:R-:W-:Y:S02]  /*3c50*/  ISETP.GE.OR P0, PT, R3, R12, P0 ;  /* 0x0000000c0300720c */ /* 0x000fe40000706670 */
[----:B------:R-:W-:Y:S05]  /*3c60*/  SEL R15, R9, R14, !P2 ;  /* 0x0000000e090f7207 */ /* 0x000fea0005000000 */
[----:B------:R-:W-:Y:S04]  /*3c70*/  IMAD.MOV R14, RZ, RZ, -R15 ;  /* 0x000000ffff0e7224 */ /* 0x000fe800078e0a0f */
[----:B------:R-:W-:Y:S02]  /*3c80*/  IMAD R14, R72, R14, R9 ;  /* 0x0000000e480e7224 */ /* 0x000fe400078e0209 */
[C---:B------:R-:W-:Y:S05]  /*3c90*/  @!P0 IMAD.HI.U32 R10, R3.reuse, R4, RZ ;  /* 0x00000004030a8227 */ /* 0x040fea00078e00ff */
[----:B------:R-:W-:Y:S04]  /*3ca0*/  @!P0 SHF.R.U32.HI R10, RZ, R5, R10 ;  /* 0x00000005ff0a8219 */ /* 0x000fe8000001160a */
[----:B------:R-:W-:Y:S01]  /*3cb0*/  @!P0 SEL R0, R3, R10, !P2 ;  /* 0x0000000a03008207 */ /* 0x000fe20005000000 */
[----:B------:R-:W-:Y:S03]  /*3cc0*/  IMAD.MOV R10, RZ, RZ, -R3 ;  /* 0x000000ffff0a7224 */ /* 0x000fe600078e0a03 */
[----:B------:R-:W-:Y:S01]  /*3cd0*/  @!P0 IADD3 R15, PT, PT, R15, -R0, RZ ;  /* 0x800000000f0f8210 */ /* 0x000fe20007ffe0ff */
[----:B------:R-:W-:Y:S01]  /*3ce0*/  @!P0 IMAD R0, R11, R14, R0 ;  /* 0x0000000e0b008224 */ /* 0x000fe200078e0200 */
[----:B------:R-:W-:Y:S01]  /*3cf0*/  IADD3 R11, PT, PT, -R9, RZ, RZ ;  /* 0x000000ff090b7210 */ /* 0x000fe20007ffe1ff */
[----:B------:R-:W-:Y:S02]  /*3d00*/  IMAD R13, R2, R10, R13 ;  /* 0x0000000a020d7224 */ /* 0x000fe400078e020d */
[----:B------:R-:W-:Y:S02]  /*3d10*/  @!P0 IMAD R9, R15, R72, R3 ;  /* 0x000000480f098224 */ /* 0x000fe400078e0203 */
[----:B------:R-:W-:Y:S02]  /*3d20*/  @!P0 IMAD.MOV.U32 R3, RZ, RZ, R0 ;  /* 0x000000ffff038224 */ /* 0x000fe400078e0000 */
[----:B------:R-:W-:Y:S02]  /*3d30*/  IMAD R8, R6, R11, R8 ;  /* 0x0000000b06087224 */ /* 0x000fe400078e0208 */
[----:B------:R-:W-:Y:S02]  /*3d40*/  IMAD R13, R3, R2, R13 ;  /* 0x00000002030d7224 */ /* 0x000fe400078e020d */
[----:B------:R-:W-:Y:S02]  /*3d50*/  IMAD R8, R9, R6, R8 ;  /* 0x0000000609087224 */ /* 0x000fe400078e0208 */
.L_x_67:
[----:B------:R-:W-:Y:S05]  /*3d60*/  BRA.U UP1, `(.L_x_68) ;  /* 0x0000000101107547 */ /* 0x000fea000b800000 */
[----:B------:R-:W-:Y:S04]  /*3d70*/  MOV R0, UR13 ;  /* 0x0000000d00007c02 */ /* 0x000fe80008000f00 */
[----:B------:R-:W-:Y:S04]  /*3d80*/  SHF.L.U32 R3, R0, 0x1f, RZ ;  /* 0x0000001f00037819 */ /* 0x000fe800000006ff */
[----:B------:R-:W1:Y:S02]  /*3d90*/  SYNCS.PHASECHK.TRANS64.TRYWAIT P0, [UR6+0x38], R3 ;  /* 0x00003803ff0075a7 */ /* 0x000e640008001106 */
[----:B-1----:R-:W-:Y:S05]  /*3da0*/  @!P0 BRA `(.L_x_69) ;  /* 0x00000030005c8947 */ /* 0x002fea0003800000 */
.L_x_68:
[----:B------:R-:W-:Y:S05]  /*3db0*/  BRA.U !UP3, `(.L_x_70) ;  /* 0x000000010b347547 */ /* 0x000fea000b800000 */
[----:B------:R-:W-:Y:S01]  /*3dc0*/  UPLOP3.LUT UP0, UPT, UPT, UPT, UP2, 0x80, 0x8 ;  /* 0x000000000008789c */ /* 0x000fe20003f0f020 */
[----:B-1----:R-:W-:Y:S02]  /*3dd0*/  HFMA2 R0, -RZ, RZ, 0, 5.9604644775390625e-08 ;  /* 0x00000001ff007431 */ /* 0x002fe400000001ff */
[----:B------:R-:W-:Y:S03]  /*3de0*/  IMAD.MOV.U32 R168, RZ, RZ, 0x1 ;  /* 0x00000001ffa87424 */ /* 0x000fe600078e00ff */
[----:B------:R-:W-:Y:S05]  /*3df0*/  PLOP3.LUT P0, PT, PT, PT, UP0, 0x80, 0x8 ;  /* 0x000000000008781c */ /* 0x000fea0003f0f008 */
[----:B------:R-:W1:Y:S01]  /*3e00*/  @UP0 LDCU.64 UR8, c[0x0][0x888] ;  /* 0x00011100ff0807ac */ /* 0x000e620008000a00 */
[----:B------:R-:W-:Y:S07]  /*3e10*/  @UP0 UIMAD UR7, UR36, UR4, URZ ;  /* 0x00000004240702a4 */ /* 0x000fee000f8e02ff */
[----:B------:R-:W-:Y:S01]  /*3e20*/  @!P0 PRMT R168, R0, 0x7610, R168 ;  /* 0x0000761000a88816 */ /* 0x000fe200000000a8 */
[----:B-1----:R-:W-:Y:S03]  /*3e30*/  @UP0 UIMAD.WIDE UR8, UR7, 0x4, UR8 ;  /* 0x00000004070808a5 */ /* 0x002fe6000f8e0208 */
[----:B------:R-:W1:Y:S03]  /*3e40*/  @!UP0 LDCU UR7, c[0x0][0x880] ;  /* 0x00011000ff0787ac */ /* 0x000e660008000800 */
[----:B------:R-:W-:Y:S01]  /*3e50*/  IMAD.U32 R10, RZ, RZ, UR8 ;  /* 0x00000008ff0a7e24 */ /* 0x000fe2000f8e00ff */
[----:B------:R-:W-:Y:S05]  /*3e60*/  MOV R11, UR9 ;  /* 0x00000009000b7c02 */ /* 0x000fea0008000f00 */
[----:B-----5:R3:W5:Y:S02]  /*3e70*/  @P0 LDG.E R80, desc[UR40][R10.64] ;  /* 0x000000280a500981 */ /* 0x020764000c1e1900 */
[----:B-1-3--:R-:W-:Y:S07]  /*3e80*/  @!P0 IMAD.U32 R80, RZ, RZ, UR7 ;  /* 0x00000007ff508e24 */ /* 0x00afee000f8e00ff */
.L_x_70:
[----:B-----5:R-:W-:Y:S01]  /*3e90*/  @!P4 ISETP.EQ.AND P5, PT, R80, RZ, PT ;  /* 0x000000ff5000c20c */ /* 0x020fe20003fa2270 */
[----:B------:R-:W-:Y:S01]  /*3ea0*/  @!UPT UIADD3 URZ, UPT, UPT, URZ, URZ, URZ ;  /* 0x000000fffffff290 */ /* 0x000fe2000fffe0ff */
[----:B------:R-:W-:Y:S11]  /*3eb0*/  @!P4 BRA `(.L_x_71) ;  /* 0x000000000014c947 */ /* 0x000ff60003800000 */
[----:B------:R-:W-:Y:S02]  /*3ec0*/  LOP3.LUT P0, RZ, R168, 0xff, RZ, 0xc0, !PT ;  /* 0x000000ffa8ff7812 */ /* 0x000fe4000780c0ff */
[----:B------:R-:W-:Y:S04]  /*3ed0*/  PLOP3.LUT P5, PT, PT, PT, UP0, 0x80, 0x8 ;  /* 0x000000000008781c */ /* 0x000fe80003faf008 */
[----:B------:R-:W-:Y:S07]  /*3ee0*/  PLOP3.LUT P5, PT, P5, PT, PT, 0x8, 0x80 ;  /* 0x000000000080781c */ /* 0x000fee0002fae170 */
[----:B------:R-:W-:Y:S11]  /*3ef0*/  @P0 ISETP.EQ.AND P5, PT, R80, RZ, PT ;  /* 0x000000ff5000020c */ /* 0x000ff60003fa2270 */
[----:B------:R-:W-:Y:S02]  /*3f00*/  @!UPT UIADD3 URZ, UPT, UPT, URZ, URZ, URZ ;  /* 0x000000fffffff290 */ /* 0x000fe4000fffe0ff */
.L_x_71:
[----:B------:R-:W3:Y:S01]  /*3f10*/  SYNCS.PHASECHK.TRANS64.TRYWAIT P4, [UR6+0x28], R26 ;  /* 0x0000281aff0075a7 */ /* 0x000ee20008081106 */
[----:B------:R-:W-:Y:S01]  /*3f20*/  @P3 SHF.R.U32.HI R27, RZ, 0x10, R21 ;  /* 0x00000010ff1b3819 */ /* 0x000fe20000011615 */
[----:B------:R-:W-:Y:S01]  /*3f30*/  VIADD R29, R29, 0x1 ;  /* 0x000000011d1d7836 */ /* 0x000fe20000000000 */
[----:B------:R-:W5:Y:S08]  /*3f40*/  LDC.64 R14, c[0x0][0xb10] ;  /* 0x0002c400ff0e7b82 */ /* 0x000f700000000a00 */
[----:B------:R-:W2:Y:S08]  /*3f50*/  LDC.64 R10, c[0x0][0xb18] ;  /* 0x0002c600ff0a7b82 */ /* 0x000eb00000000a00 */
[----:B-1----:R-:W1:Y:S08]  /*3f60*/  @!P1 LDC R0, c[0x0][0xb20] ;  /* 0x0002c800ff009b82 */ /* 0x002e700000000800 */
[----:B------:R-:W4:Y:S01]  /*3f70*/  @!P1 LDC R3, c[0x0][0xb0c] ;  /* 0x0002c300ff039b82 */ /* 0x000f220000000800 */
[----:B-----5:R-:W-:Y:S05]  /*3f80*/  @!P1 IMAD.HI.U32 R14, R13, R14, RZ ;  /* 0x0000000e0d0e9227 */ /* 0x020fea00078e00ff */
[----:B------:R-:W-:Y:S01]  /*3f90*/  @!P1 SHF.R.U32.HI R14, RZ, R15, R14 ;  /* 0x0000000fff0e9219 */ /* 0x000fe2000001160e */
[----:B--2---:R-:W-:Y:S01]  /*3fa0*/  @!P1 IMAD.HI.U32 R11, R8, R11, RZ ;  /* 0x0000000b080b9227 */ /* 0x004fe200078e00ff */
[----:B------:R-:W-:Y:S04]  /*3fb0*/  @!P1 ISETP.NE.AND P0, PT, R10, 0x1, PT ;  /* 0x000000010a00980c */ /* 0x000fe80003f05270 */
[----:B-1----:R-:W-:Y:S02]  /*3fc0*/  @!P1 SHF.R.U32.HI R9, RZ, R0, R11 ;  /* 0x00000000ff099219 */ /* 0x002fe4000001160b */
[----:B----4-:R-:W-:Y:S02]  /*3fd0*/  @!P1 ISETP.NE.AND P2, PT, R3, 0x1, PT ;  /* 0x000000010300980c */ /* 0x010fe40003f45270 */
[----:B------:R-:W-:Y:S02]  /*3fe0*/  @!P1 SEL R9, R8, R9, !P0 ;  /* 0x0000000908099207 */ /* 0x000fe40004000000 */
[----:B------:R-:W-:Y:S02]  /*3ff0*/  ELECT P0, URZ, PT ;  /* 0x0000000000ff782f */ /* 0x000fe40003800000 */
[----:B------:R-:W-:Y:S05]  /*4000*/  @!P1 SEL R14, R13, R14, !P2 ;  /* 0x0000000e0d0e9207 */ /* 0x000fea0005000000 */
[----:B------:R-:W-:Y:S02]  /*4010*/  @!P1 IMAD.IADD R0, R9, 0x1, -R14 ;  /* 0x0000000109009824 */ /* 0x000fe400078e0a0e */
[----:B------:R-:W-:Y:S02]  /*4020*/  @!P1 IMAD.IADD R9, R14, 0x1, -R9 ;  /* 0x000000010e099824 */ /* 0x000fe400078e0a09 */
[----:B------:R-:W-:Y:S02]  /*4030*/  @!P1 IMAD R13, R0, R3, R13 ;  /* 0x00000003000d9224 */ /* 0x000fe400078e020d */
[----:B------:R-:W-:Y:S01]  /*4040*/  @!P1 IMAD R8, R9, R10, R8 ;  /* 0x0000000a09089224 */ /* 0x000fe200078e0208 */
[----:B---3--:R-:W-:Y:S06]  /*4050*/  @!P4 BRA `(.L_x_72) ;  /* 0x0000002c00c8c947 */ /* 0x008fec0003800000 */
.L_x_119:
[----:B------:R-:W-:Y:S01]  /*4060*/  PLOP3.LUT P5, PT, P5, P0, PT, 0xf2, 0x2f ;  /* 0x00000000002f781c */ /* 0x000fe20002fa1e72 */
[----:B------:R-:W-:Y:S01]  /*4070*/  UMOV UR14, 0x0 ;  /* 0x00000000000e7882 */ /* 0x000fe20000000000 */
[----:B------:R-:W-:Y:S01]  /*4080*/  LOP3.LUT R30, R30, 0x1, RZ, 0x3c, !PT ;  /* 0x000000011e1e7812 */ /* 0x000fe200078e3cff */
[----:B------:R-:W-:Y:S01]  /*4090*/  UMOV UR15, 0x10000000 ;  /* 0x10000000000f7882 */ /* 0x000fe20000000000 */
[----:B------:R-:W-:Y:S01]  /*40a0*/  UMOV UR12, UR36 ;  /* 0x00000024000c7c82 */ /* 0x000fe20008000000 */
[----:B------:R-:W-:Y:S08]  /*40b0*/  @P3 R2UR UR36, R27 ;  /* 0x000000001b2432ca */ /* 0x000ff000000e0000 */
[----:B-1----:R-:W-:Y:S01]  /*40c0*/  @!P5 IADD3 R3, P0, PT, R32, 0x580, RZ ;  /* 0x000005802003d810 */ /* 0x002fe20007f1e0ff */
[----:B------:R-:W-:Y:S01]  /*40d0*/  @!P5 IMAD.SHL.U32 R165, R165, 0x40, RZ ;  /* 0x00000040a5a5d824 */ /* 0x000fe200078e00ff */
[----:B------:R-:W-:Y:S01]  /*40e0*/  VOTEU.ALL UP1, P5 ;  /* 0x0000000000ff7886 */ /* 0x000fe20002820000 */
[----:B------:R-:W-:Y:S01]  /*40f0*/  @!P5 IMAD.SHL.U32 R167, R167, 0x80, RZ ;  /* 0x00000080a7a7d824 */ /* 0x000fe200078e00ff */
[----:B------:R-:W-:Y:S01]  /*4100*/  @!P5 R2UR UR8, R3 ;  /* 0x000000000308d2ca */ /* 0x000fe200000e0000 */
[----:B------:R-:W-:Y:S01]  /*4110*/  @!P5 IMAD.X R0, RZ, RZ, R33, P0 ;  /* 0x000000ffff00d224 */ /* 0x000fe200000e0621 */
[----:B------:R-:W-:Y:S01]  /*4120*/  @!P5 R2UR UR10, R165 ;  /* 0x00000000a50ad2ca */ /* 0x000fe200000e0000 */
[----:B------:R-:W-:Y:S01]  /*4130*/  @!UP1 UIADD3 UR9, UPT, UPT, UR6, 0x20, URZ ;  /* 0x0000002006099890 */ /* 0x000fe2000fffe0ff */
[----:B------:R-:W-:Y:S01]  /*4140*/  @!P5 R2UR UR11, R167 ;  /* 0x00000000a70bd2ca */ /* 0x000fe200000e0000 */
[----:B------:R-:W-:Y:S01]  /*4150*/  IMAD.IADD R165, R8, 0x1, R164 ;  /* 0x0000000108a57824 */ /* 0x000fe200078e02a4 */
[----:B------:R-:W-:Y:S01]  /*4160*/  @!P5 R2UR UR7, R0 ;  /* 0x000000000007d2ca */ /* 0x000fe200000e0000 */
[----:B------:R-:W-:Y:S01]  /*4170*/  IMAD.IADD R167, R13, 0x1, R166 ;  /* 0x000000010da77824 */ /* 0x000fe200078e02a6 */
[C---:B------:R-:W-:Y:S04]  /*4180*/  ISETP.NE.AND P0, PT, R29.reuse, 0x2, PT ;  /* 0x000000021d00780c */ /* 0x040fe80003f05270 */
[----:B------:R-:W-:Y:S01]  /*4190*/  SEL R3, RZ, 0x1, P0 ;  /* 0x00000001ff037807 */ /* 0x000fe20000000000 */
[----:B------:R-:W-:Y:S01]  /*41a0*/  IMAD.U32 R10, RZ, RZ, UR8 ;  /* 0x00000008ff0a7e24 */ /* 0x000fe2000f8e00ff */
[----:B------:R-:W-:Y:S01]  /*41b0*/  @!UP1 UIADD3 UR8, UPT, UPT, UR6, 0x200, URZ ;  /* 0x0000020006089890 */ /* 0x000fe2000fffe0ff */
[----:B------:R-:W-:Y:S01]  /*41c0*/  SEL R29, R29, RZ, P0 ;  /* 0x000000ff1d1d7207 */ /* 0x000fe20000000000 */
[----:B------:R-:W-:Y:S01]  /*41d0*/  VOTEU.ALL UP1, P5 ;  /* 0x0000000000ff7886 */ /* 0x000fe20002820000 */
[----:B------:R-:W-:Y:S02]  /*41e0*/  LOP3.LUT R28, R28, R3, RZ, 0x3c, !PT ;  /* 0x000000031c1c7212 */ /* 0x000fe400078e3cff */
[----:B------:R-:W-:Y:S01]  /*41f0*/  IMAD.U32 R11, RZ, RZ, UR7 ;  /* 0x00000007ff0b7e24 */ /* 0x000fe2000f8e00ff */
[----:B------:R-:W-:Y:S04]  /*4200*/  @!P5 R2UR UR16, R10 ;  /* 0x000000000a10d2ca */ /* 0x000fe800000e0000 */
[----:B------:R-:W-:Y:S11]  /*4210*/  @!P5 R2UR UR17, R11 ;  /* 0x000000000b11d2ca */ /* 0x000ff600000e0000 */
[----:B------:R-:W-:Y:S02]  /*4220*/  @!UPT UIADD3 URZ, UPT, UPT, URZ, URZ, URZ ;  /* 0x000000fffffff290 */ /* 0x000fe4000fffe0ff */
[----:B------:R3:W-:Y:S01]  /*4230*/  @!UP1 UTMALDG.3D [UR8], [UR16], desc[UR14] ;  /* 0x00000e08100095b4 */ /* 0x0007e20008011000 */
[----:B------:R3:W-:Y:S01]  /*4240*/  @!P5 SYNCS.ARRIVE.TRANS64.RED.A0TR RZ, [UR6+0x20], R25 ;  /* 0x00002019ffffd9a7 */ /* 0x0007e20008300406 */
[----:B------:R-:W-:Y:S01]  /*4250*/  UPLOP3.LUT UP1, UPT, UPT, UPT, UPT, 0x80, 0x8 ;  /* 0x000000000008789c */ /* 0x000fe20003f2f070 */
[----:B------:R-:W-:Y:S01]  /*4260*/  SYNCS.ARRIVE.TRANS64.RED.A1T0 RZ, [UR37], RZ ;  /* 0x000000ffffff79a7 */ /* 0x000fe20008100425 */
[----:B------:R-:W-:Y:S09]  /*4270*/  @P3 BRA `(.L_x_73) ;  /* 0xfffffff400b43947 */ /* 0x000ff2000383ffff */
[----:B------:R-:W-:Y:S07]  /*4280*/  MOV R0, UR6 ;  /* 0x0000000600007c02 */ /* 0x000fee0008000f00 */
.L_x_74:
[----:B-1----:R-:W-:-:S04]  /*4290*/  SHF.L.U32 R3, R30, 0x1f, RZ ;  /* 0x0000001f1e037819 */ /* 0x002fc800000006ff */
[----:B------:R1:W2:Y:S03]  /*42a0*/  SYNCS.PHASECHK.TRANS64.TRYWAIT P0, [R0+URZ+0x28], R3 ;  /* 0x00002803000075a7 */ /* 0x0002a600080011ff */
[----:B--2---:R-:W-:Y:S05]  /*42b0*/  @!P0 NANOSLEEP.SYNCS 0x989680 ;  /* 0x009896800000895d */ /* 0x004fea0003900000 */
[----:B------:R-:W2:Y:S02]  /*42c0*/  @!P0 SYNCS.PHASECHK.TRANS64 P0, [R0+URZ+0x28], R3 ;  /* 0x00002803000085a7 */ /* 0x000ea400080010ff */
[----:B--23--:R-:W-:Y:S05]  /*42d0*/  @P0 EXIT ;  /* 0x000000000000094d */ /* 0x00cfea0003800000 */
[----:B------:R-:W-:Y:S05]  /*42e0*/  BRA `(.L_x_74) ;  /* 0xfffffffc00e87947 */ /* 0x000fea000383ffff */
.L_x_65:
[----:B------:R-:W-:-:S06]  /*42f0*/  UISETP.GE.AND UP1, UPT, UR8, 0x4, UPT ;  /* 0x000000040800788c */ /* 0x000fcc000bf26270 */
[----:B------:R-:W-:-:S13]  /*4300*/  PLOP3.LUT P0, PT, PT, PT, UP1, 0x80, 0x8 ;  /* 0x000000000008781c */ /* 0x000fda0003f0f018 */
[----:B------:R-:W-:Y:S05]  /*4310*/  @!P0 EXIT ;  /* 0x000000000000894d */ /* 0x000fea0003800000 */
[----:B------:R-:W-:Y:S01]  /*4320*/  BAR.SYNC.DEFER_BLOCKING 0x6, 0xa0 ;  /* 0x0182800000007b1d */ /* 0x000fe20000010000 */
[C---:B------:R-:W-:Y:S01]  /*4330*/  IMAD.SHL.U32 R180, R176.reuse, 0x40, RZ ;  /* 0x00000040b0b47824 */ /* 0x040fe200078e00ff */
[C---:B------:R-:W-:Y:S01]  /*4340*/  R2P PR, R176.reuse, 0x6 ;  /* 0x00000006b0007804 */ /* 0x040fe20000000000 */
[C---:B------:R-:W-:Y:S01]  /*4350*/  IMAD.SHL.U32 R2, R176.reuse, 0x8, RZ ;  /* 0x00000008b0027824 */ /* 0x040fe200078e00ff */
[----:B------:R-:W-:Y:S01]  /*4360*/  SHF.L.U32 R79, R176, 0x10, RZ ;  /* 0x00000010b04f7819 */ /* 0x000fe200000006ff */
[----:B------:R-:W-:Y:S01]  /*4370*/  IMAD.MOV.U32 R179, RZ, RZ, 0x10 ;  /* 0x00000010ffb37424 */ /* 0x000fe200078e00ff */
[----:B------:R-:W-:Y:S01]  /*4380*/  UMOV UR43, 0x400 ;  /* 0x00000400002b7882 */ /* 0x000fe20000000000 */
[----:B------:R-:W-:Y:S01]  /*4390*/  LOP3.LUT R3, R180, 0x180, RZ, 0xc0, !PT ;  /* 0x00000180b4037812 */ /* 0x000fe200078ec0ff */
[----:B------:R-:W-:Y:S01]  /*43a0*/  ULEA UR43, UR37, UR43, 0x18 ;  /* 0x0000002b252b7291 */ /* 0x000fe2000f8ec0ff */
[----:B------:R-:W1:Y:S01]  /*43b0*/  LDC R171, c[0x0][0x370] ;  /* 0x0000dc00ffab7b82 */ /* 0x000e620000000800 */
[----:B------:R-:W-:Y:S01]  /*43c0*/  SEL R179, R179, 0xfffffff0, !P1 ;  /* 0xfffffff0b3b37807 */ /* 0x000fe20004800000 */
[----:B------:R-:W-:Y:S01]  /*43d0*/  HFMA2 R183, -RZ, RZ, 0, 0 ;  /* 0x00000000ffb77431 */ /* 0x000fe200000001ff */
[----:B------:R-:W-:Y:S01]  /*43e0*/  LOP3.LUT R3, R3, 0x30, R2, 0xf8, !PT ;  /* 0x0000003003037812 */ /* 0x000fe200078ef802 */
[----:B------:R-:W-:Y:S01]  /*43f0*/  UIADD3 UR4, UPT, UPT, UR43, 0x2200, URZ ;  /* 0x000022002b047890 */ /* 0x000fe2000fffe0ff */
[----:B------:R-:W-:Y:S01]  /*4400*/  LOP3.LUT R79, R79, 0x600000, RZ, 0xc0, !PT ;  /* 0x006000004f4f7812 */ /* 0x000fe200078ec0ff */
[----:B------:R-:W-:Y:S01]  /*4410*/  IMAD.MOV.U32 R76, RZ, RZ, RZ ;  /* 0x000000ffff4c7224 */ /* 0x000fe200078e00ff */
[----:B------:R-:W-:Y:S01]  /*4420*/  LOP3.LUT R180, R3, 0x1e40, R180, 0xf8, !PT ;  /* 0x00001e4003b47812 */ /* 0x000fe200078ef8b4 */
[----:B------:R-:W2:Y:S01]  /*4430*/  LDC R74, c[0x0][0xb0c] ;  /* 0x0002c300ff4a7b82 */ /* 0x000ea20000000800 */
[----:B------:R-:W-:Y:S01]  /*4440*/  IMAD.MOV.U32 R3, RZ, RZ, 0x20 ;  /* 0x00000020ff037424 */ /* 0x000fe200078e00ff */
[----:B------:R-:W-:Y:S01]  /*4450*/  CS2R R184, SRZ ;  /* 0x0000000000b87805 */ /* 0x000fe2000001ff00 */
[----:B------:R-:W-:Y:S01]  /*4460*/  IMAD.MOV.U32 R188, RZ, RZ, RZ ;  /* 0x000000ffffbc7224 */ /* 0x000fe200078e00ff */
[----:B------:R-:W4:Y:S01]  /*4470*/  LDCU.64 UR46, c[0x0][0x348] ;  /* 0x00006900ff2e77ac */ /* 0x000f220008000a00 */
[----:B------:R-:W-:Y:S01]  /*4480*/  VIADD R2, R180, UR43 ;  /* 0x0000002bb4027c36 */ /* 0x000fe20008000000 */
[----:B------:R-:W-:Y:S01]  /*4490*/  SEL R3, R3, 0xffffffe0, !P2 ;  /* 0xffffffe003037807 */ /* 0x000fe20005000000 */
[----:B------:R-:W3:Y:S01]  /*44a0*/  LDS R0, [UR43+0xf0] ;  /* 0x0000f02bff007984 */ /* 0x000ee20008000800 */
[----:B------:R-:W1:Y:S01]  /*44b0*/  LDC R169, c[0x0][0xb20] ;  /* 0x0002c800ffa97b82 */ /* 0x000e620000000800 */
[----:B------:R-:W-:Y:S01]  /*44c0*/  IMAD.U32 R186, RZ, RZ, UR4 ;  /* 0x00000004ffba7e24 */ /* 0x000fe2000f8e00ff */
[----:B------:R-:W-:Y:S01]  /*44d0*/  SHF.R.U32.HI R4, RZ, 0x4, R3 ;  /* 0x00000004ff047819 */ /* 0x000fe20000011603 */
[--C-:B------:R-:W-:Y:S01]  /*44e0*/  IMAD.IADD R178, R3, 0x1, R2.reuse ;  /* 0x0000000103b27824 */ /* 0x100fe200078e0202 */
[----:B------:R-:W1:Y:S02]  /*44f0*/  LDCU.64 UR38, c[0x0][0x888] ;  /* 0x00011100ff2677ac */ /* 0x000e640008000a00 */
[C---:B------:R-:W-:Y:S01]  /*4500*/  LEA.HI R177, R179.reuse, R4, RZ, 0x1c ;  /* 0x00000004b3b17211 */ /* 0x040fe200078fe0ff */
[----:B------:R-:W-:Y:S01]  /*4510*/  IMAD.IADD R179, R179, 0x1, R2 ;  /* 0x00000001b3b37824 */ /* 0x000fe200078e0202 */
[----:B------:R-:W1:Y:S01]  /*4520*/  LDC R73, c[0x0][0xb30] ;  /* 0x0002cc00ff497b82 */ /* 0x000e620000000800 */
[----:B------:R-:W-:Y:S01]  /*4530*/  UIADD3 UR42, UPT, UPT, UR43, 0x200, URZ ;  /* 0x000002002b2a7890 */ /* 0x000fe2000fffe0ff */
[----:B------:R-:W-:-:S06]  /*4540*/  LEA R177, R177, R2, 0x4 ;  /* 0x00000002b1b17211 */ /* 0x000fcc00078e20ff */
[----:B------:R-:W1:Y:S08]  /*4550*/  LDC.64 R158, c[0x0][0xb10] ;  /* 0x0002c400ff9e7b82 */ /* 0x000e700000000a00 */
[----:B------:R-:W1:Y:S08]  /*4560*/  LDC.64 R70, c[0x0][0xb18] ;  /* 0x0002c600ff467b82 */ /* 0x000e700000000a00 */
[----:B------:R-:W1:Y:S01]  /*4570*/  LDC.64 R154, c[0x0][0x888] ;  /* 0x00022200ff9a7b82 */ /* 0x000e620000000a00 */
[----:B---3--:R-:W-:-:S07]  /*4580*/  IMAD.IADD R79, R0, 0x1, R79 ;  /* 0x00000001004f7824 */ /* 0x008fce00078e024f */
[----:B------:R-:W3:Y:S08]  /*4590*/  LDC.64 R68, c[0x0][0xb28] ;  /* 0x0002ca00ff447b82 */ /* 0x000ef00000000a00 */
[----:B------:R-:W1:Y:S08]  /*45a0*/  LDC.64 R156, c[0x0][0x890] ;  /* 0x00022400ff9c7b82 */ /* 0x000e700000000a00 */
[----:B------:R-:W1:Y:S08]  /*45b0*/  LDC.64 R152, c[0x0][0x8b0] ;  /* 0x00022c00ff987b82 */ /* 0x000e700000000a00 */
[----:B------:R-:W1:Y:S08]  /*45c0*/  LDC.64 R146, c[0x0][0x8a8] ;  /* 0x00022a00ff927b82 */ /* 0x000e700000000a00 */
[----:B--2-4-:R-:W1:Y:S02]  /*45d0*/  LDC R170, c[0x0][0x374] ;  /* 0x0000dd00ffaa7b82 */ /* 0x014e640000000800 */
.L_x_92:
[----:B------:R-:W-:Y:S02]  /*45e0*/  LEA R0, R188, UR43, 0x3 ;  /* 0x0000002bbc007c11 */ /* 0x000fe4000f8e18ff */
[----:B------:R-:W-:Y:S02]  /*45f0*/  SHF.L.U32 R3, R184, 0x1f, RZ ;  /* 0x0000001fb8037819 */ /* 0x000fe400000006ff */
[----:B------:R-:W-:Y:S02]  /*4600*/  LEA R16, R188, UR43, 0x4 ;  /* 0x0000002bbc107c11 */ /* 0x000fe4000f8e20ff */
[----:B--2---:R-:W2:Y:S02]  /*4610*/  SYNCS.PHASECHK.TRANS64.TRYWAIT P0, [R0+URZ+0x40], R3 ;  /* 0x00004003000075a7 */ /* 0x004ea400080011ff */
[----:B-12---:R-:W-:Y:S05]  /*4620*/  @!P0 BRA `(.L_x_75) ;  /* 0x00000028006c8947 */ /* 0x006fea0003800000 */
.L_x_120:
[----:B------:R-:W4:Y:S01]  /*4630*/  LDC.64 R12, c[0x0][0xb10] ;  /* 0x0002c400ff0c7b82 */ /* 0x000f220000000a00 */
[----:B------:R-:W3:Y:S01]  /*4640*/  LDS.128 R16, [R16+0xd0] ;  /* 0x0000d00010107984 */ /* 0x000ee20000000c00 */
[----:B-1----:R-:W-:Y:S01]  /*4650*/  ISETP.NE.AND P1, PT, R73, 0x1, PT ;  /* 0x000000014900780c */ /* 0x002fe20003f25270 */
[----:B--2---:R-:W-:Y:S01]  /*4660*/  VIADD R0, R0, 0x50 ;  /* 0x0000005000007836 */ /* 0x004fe20000000000 */
[----:B------:R-:W-:Y:S04]  /*4670*/  ISETP.GE.AND P0, PT, R72, 0x1, PT ;  /* 0x000000014800780c */ /* 0x000fe80003f06270 */
[----:B------:R-:W1:Y:S01]  /*4680*/  LDC.64 R10, c[0x0][0xb18] ;  /* 0x0002c600ff0a7b82 */ /* 0x000e620000000a00 */
[----:B------:R-:W-:Y:S01]  /*4690*/  PRMT R0, RZ, 0x654, R0 ;  /* 0x00000654ff007816 */ /* 0x000fe20000000000 */
[----:B------:R-:W-:Y:S01]  /*46a0*/  @!PT LDS RZ, [RZ] ;  /* 0x00000000fffff984 */ /* 0x000fe20000000800 */
[----:B------:R-:W-:Y:S01]  /*46b0*/  @!PT LDS RZ, [RZ] ;  /* 0x00000000fffff984 */ /* 0x000fe20000000800 */
[----:B------:R-:W-:Y:S01]  /*46c0*/  @!PT LDS RZ, [RZ] ;  /* 0x00000000fffff984 */ /* 0x000fe20000000800 */
[----:B------:R-:W-:Y:S01]  /*46d0*/  @!PT LDS RZ, [RZ] ;  /* 0x00000000fffff984 */ /* 0x000fe20000000800 */
[----:B------:R2:W-:Y:S06]  /*46e0*/  MEMBAR.ALL.CTA ;  /* 0x0000000000007992 */ /* 0x0005ec0000008000 */
[----:B--2---:R-:W2:Y:S01]  /*46f0*/  FENCE.VIEW.ASYNC.S ;  /* 0x00000000000073c6 */ /* 0x004ea20000000000 */
[----:B------:R-:W1:Y:S08]  /*4700*/  @!P1 LDC R14, c[0x0][0xb20] ;  /* 0x0002c800ff0e9b82 */ /* 0x000e700000000800 */
[----:B------:R-:W1:Y:S01]  /*4710*/  @!P1 LDC R9, c[0x0][0xb0c] ;  /* 0x0002c300ff099b82 */ /* 0x000e620000000800 */
[----:B--2---:R2:W-:Y:S01]  /*4720*/  SYNCS.ARRIVE.TRANS64.RED.A1T0 RZ, [R0+URZ], RZ ;  /* 0x000000ff00ff79a7 */ /* 0x0045e200081004ff */
[----:B---3--:R-:W-:Y:S04]  /*4730*/  LOP3.LUT P4, RZ, R18, 0x1, RZ, 0xc0, !PT ;  /* 0x0000000112ff7812 */ /* 0x008fe8000788c0ff */
[----:B------:R-:W-:Y:S09]  /*4740*/  P2R R187, PR, RZ, 0x10 ;  /* 0x00000010ffbb7803 */ /* 0x000ff20000000000 */
[----:B------:R-:W-:Y:S02]  /*4750*/  @P4 MOV R77, R16 ;  /* 0x00000010004d4202 */ /* 0x000fe40000000f00 */
[----:B------:R-:W-:Y:S01]  /*4760*/  @P4 LOP3.LUT R75, R17, 0xffff, RZ, 0xc0, !PT ;  /* 0x0000ffff114b4812 */ /* 0x000fe200078ec0ff */
[----:B--2-4-:R-:W-:Y:S06]  /*4770*/  @!P0 BRA `(.L_x_76) ;  /* 0x0000000000a48947 */ /* 0x014fec0003800000 */
[----:B------:R-:W-:Y:S01]  /*4780*/  IMAD.HI.U32 R22, R170, R71, RZ ;  /* 0x00000047aa167227 */ /* 0x000fe200078e00ff */
[----:B------:R-:W-:Y:S02]  /*4790*/  ISETP.NE.AND P0, PT, R70, 0x1, PT ;  /* 0x000000014600780c */ /* 0x000fe40003f05270 */
[----:B------:R-:W-:Y:S01]  /*47a0*/  ISETP.NE.AND P2, PT, R72, 0x1, PT ;  /* 0x000000014800780c */ /* 0x000fe20003f45270 */
[-C--:B------:R-:W-:Y:S01]  /*47b0*/  IMAD.HI.U32 R20, R171, R158.reuse, RZ ;  /* 0x0000009eab147227 */ /* 0x080fe200078e00ff */
[----:B------:R-:W-:Y:S02]  /*47c0*/  SHF.R.U32.HI R21, RZ, R169, R22 ;  /* 0x000000a9ff157219 */ /* 0x000fe40000011616 */
[----:B------:R-:W-:Y:S01]  /*47d0*/  ISETP.NE.AND P3, PT, R74, 0x1, PT ;  /* 0x000000014a00780c */ /* 0x000fe20003f65270 */
[----:B------:R-:W-:Y:S01]  /*47e0*/  IMAD.HI.U32 R26, R75, R71, RZ ;  /* 0x000000474b1a7227 */ /* 0x000fe200078e00ff */
[----:B------:R-:W-:Y:S02]  /*47f0*/  SHF.R.U32.HI R20, RZ, R159, R20 ;  /* 0x0000009fff147219 */ /* 0x000fe40000011614 */
[----:B------:R-:W-:Y:S01]  /*4800*/  SEL R3, R170, R21, !P0 ;  /* 0x00000015aa037207 */ /* 0x000fe20004000000 */
[----:B------:R-:W-:Y:S01]  /*4810*/  IMAD.HI.U32 R24, R77, R158, RZ ;  /* 0x0000009e4d187227 */ /* 0x000fe200078e00ff */
[----:B------:R-:W-:Y:S03]  /*4820*/  SEL R7, R171, R20, !P3 ;  /* 0x00000014ab077207 */ /* 0x000fe60005800000 */
[-C--:B------:R-:W-:Y:S01]  /*4830*/  IMAD.HI.U32 R20, R3, R68.reuse, RZ ;  /* 0x0000004403147227 */ /* 0x080fe200078e00ff */
[----:B------:R-:W-:Y:S03]  /*4840*/  SHF.R.U32.HI R24, RZ, R159, R24 ;  /* 0x0000009fff187219 */ /* 0x000fe60000011618 */
[----:B------:R-:W-:Y:S01]  /*4850*/  IMAD.HI.U32 R22, R7, R68, RZ ;  /* 0x0000004407167227 */ /* 0x000fe200078e00ff */
[----:B------:R-:W-:Y:S02]  /*4860*/  @P2 SHF.R.U32.HI R3, RZ, R69, R20 ;  /* 0x00000045ff032219 */ /* 0x000fe40000011614 */
[----:B------:R-:W-:Y:S02]  /*4870*/  SHF.R.U32.HI R20, RZ, R169, R26 ;  /* 0x000000a9ff147219 */ /* 0x000fe4000001161a */
[----:B------:R-:W-:Y:S01]  /*4880*/  @P2 SHF.R.U32.HI R7, RZ, R69, R22 ;  /* 0x00000045ff072219 */ /* 0x000fe20000011616 */
[C---:B------:R-:W-:Y:S01]  /*4890*/  IMAD R2, R72.reuse, R3, RZ ;  /* 0x0000000348027224 */ /* 0x040fe200078e02ff */
[----:B------:R-:W-:Y:S02]  /*48a0*/  SEL R5, R75, R20, !P0 ;  /* 0x000000144b057207 */ /* 0x000fe40004000000 */
[----:B------:R-:W-:Y:S01]  /*48b0*/  SEL R3, R77, R24, !P3 ;  /* 0x000000184d037207 */ /* 0x000fe20005800000 */
[----:B------:R-:W-:Y:S01]  /*48c0*/  IMAD R4, R72, R7, RZ ;  /* 0x0000000748047224 */ /* 0x000fe200078e02ff */
[C---:B------:R-:W-:Y:S01]  /*48d0*/  ISETP.GE.AND P0, PT, R5.reuse, R2, PT ;  /* 0x000000020500720c */ /* 0x040fe20003f06270 */
[----:B------:R-:W-:Y:S03]  /*48e0*/  IMAD.HI.U32 R6, R5, R68, RZ ;  /* 0x0000004405067227 */ /* 0x000fe600078e00ff */
[----:B------:R-:W-:Y:S01]  /*48f0*/  ISETP.GE.OR P0, PT, R3, R4, P0 ;  /* 0x000000040300720c */ /* 0x000fe20000706670 */
[----:B------:R-:W-:Y:S01]  /*4900*/  IMAD.MOV R4, RZ, RZ, -R3 ;  /* 0x000000ffff047224 */ /* 0x000fe200078e0a03 */
[-C--:B------:R-:W-:Y:S03]  /*4910*/  SHF.R.U32.HI R6, RZ, R69.reuse, R6 ;  /* 0x00000045ff067219 */ /* 0x080fe60000011606 */
[----:B------:R-:W-:Y:S01]  /*4920*/  IMAD R77, R74, R4, R77 ;  /* 0x000000044a4d7224 */ /* 0x000fe200078e024d */
[----:B------:R-:W-:Y:S05]  /*4930*/  SEL R15, R5, R6, !P2 ;  /* 0x00000006050f7207 */ /* 0x000fea0005000000 */
[----:B------:R-:W-:Y:S02]  /*4940*/  IMAD.MOV R6, RZ, RZ, -R15 ;  /* 0x000000ffff067224 */ /* 0x000fe400078e0a0f */
[C---:B------:R-:W-:Y:S04]  /*4950*/  @!P0 IMAD.HI.U32 R2, R3.reuse, R68, RZ ;  /* 0x0000004403028227 */ /* 0x040fe800078e00ff */
[----:B------:R-:W-:Y:S01]  /*4960*/  IMAD R6, R72, R6, R5 ;  /* 0x0000000648067224 */ /* 0x000fe200078e0205 */
[----:B------:R-:W-:Y:S04]  /*4970*/  @!P0 SHF.R.U32.HI R2, RZ, R69, R2 ;  /* 0x00000045ff028219 */ /* 0x000fe80000011602 */
[----:B------:R-:W-:Y:S02]  /*4980*/  @!P0 SEL R0, R3, R2, !P2 ;  /* 0x0000000203008207 */ /* 0x000fe40005000000 */
[----:B------:R-:W-:Y:S02]  /*4990*/  IADD3 R2, PT, PT, -R5, RZ, RZ ;  /* 0x000000ff05027210 */ /* 0x000fe40007ffe1ff */
[----:B------:R-:W-:Y:S01]  /*49a0*/  @!P0 IADD3 R8, PT, PT, R15, -R0, RZ ;  /* 0x800000000f088210 */ /* 0x000fe20007ffe0ff */
[----:B------:R-:W-:Y:S02]  /*49b0*/  @!P0 IMAD R0, R7, R6, R0 ;  /* 0x0000000607008224 */ /* 0x000fe400078e0200 */
[----:B------:R-:W-:Y:S02]  /*49c0*/  IMAD R75, R70, R2, R75 ;  /* 0x00000002464b7224 */ /* 0x000fe400078e024b */
[----:B------:R-:W-:Y:S02]  /*49d0*/  @!P0 IMAD R5, R8, R72, R3 ;  /* 0x0000004808058224 */ /* 0x000fe400078e0203 */
[----:B------:R-:W-:Y:S04]  /*49e0*/  @!P0 IMAD.MOV.U32 R3, RZ, RZ, R0 ;  /* 0x000000ffff038224 */ /* 0x000fe800078e0000 */
[----:B------:R-:W-:Y:S02]  /*49f0*/  IMAD R77, R3, R74, R77 ;  /* 0x0000004a034d7224 */ /* 0x000fe400078e024d */
[----:B------:R-:W-:Y:S07]  /*4a00*/  IMAD R75, R5, R70, R75 ;  /* 0x00000046054b7224 */ /* 0x000fee00078e024b */
.L_x_76:
[----:B------:R-:W-:Y:S01]  /*4a10*/  @!P1 IMAD.HI.U32 R0, R77, R12, RZ ;  /* 0x0000000c4d009227 */ /* 0x000fe200078e00ff */
[----:B-1----:R-:W-:Y:S01]  /*4a20*/  @!P1 ISETP.NE.AND P0, PT, R10, 0x1, PT ;  /* 0x000000010a00980c */ /* 0x002fe20003f05270 */
[----:B------:R-:W-:Y:S01]  /*4a30*/  ULOP3.LUT UP0, URZ, UR42, 0x1b0, URZ, 0xc0, !UPT ;  /* 0x000001b02aff7892 */ /* 0x000fe2000f80c0ff */
[----:B------:R-:W-:Y:S01]  /*4a40*/  @!P1 ISETP.NE.AND P2, PT, R9, 0x1, PT ;  /* 0x000000010900980c */ /* 0x000fe20003f45270 */
[----:B------:R-:W-:Y:S01]  /*4a50*/  @!P1 IMAD.HI.U32 R3, R75, R11, RZ ;  /* 0x0000000b4b039227 */ /* 0x000fe200078e00ff */
[----:B------:R-:W-:Y:S02]  /*4a60*/  @!P1 SHF.R.U32.HI R0, RZ, R13, R0 ;  /* 0x0000000dff009219 */ /* 0x000fe40000011600 */
[----:B------:R-:W-:Y:S01]  /*4a70*/  @P4 SHF.R.U32.HI R182, RZ, 0x10, R17 ;  /* 0x00000010ffb64819 */ /* 0x000fe20000011611 */
[----:B------:R-:W-:Y:S01]  /*4a80*/  VIADD R188, R188, 0x1 ;  /* 0x00000001bcbc7836 */ /* 0x000fe20000000000 */
[----:B------:R-:W-:Y:S02]  /*4a90*/  @!P1 SHF.R.U32.HI R2, RZ, R14, R3 ;  /* 0x0000000eff029219 */ /* 0x000fe40000011603 */
[----:B------:R-:W-:Y:S02]  /*4aa0*/  @!P1 SEL R3, R77, R0, !P2 ;  /* 0x000000004d039207 */ /* 0x000fe40005000000 */
[----:B------:R-:W-:Y:S05]  /*4ab0*/  @!P1 SEL R2, R75, R2, !P0 ;  /* 0x000000024b029207 */ /* 0x000fea0004000000 */
[----:B------:R-:W-:Y:S02]  /*4ac0*/  @!P1 IMAD.IADD R0, R2, 0x1, -R3 ;  /* 0x0000000102009824 */ /* 0x000fe400078e0a03 */
[----:B------:R-:W-:Y:S02]  /*4ad0*/  @!P1 IMAD.IADD R2, R3, 0x1, -R2 ;  /* 0x0000000103029824 */ /* 0x000fe400078e0a02 */
[----:B------:R-:W-:Y:S02]  /*4ae0*/  @!P1 IMAD R77, R0, R9, R77 ;  /* 0x00000009004d9224 */ /* 0x000fe400078e024d */
[----:B------:R-:W-:Y:S01]  /*4af0*/  @!P1 IMAD R75, R2, R10, R75 ;  /* 0x0000000a024b9224 */ /* 0x000fe200078e024b */
[----:B------:R-:W-:Y:S06]  /*4b00*/  BRA.U !UP0, `(.L_x_77) ;  /* 0x0000000108407547 */ /* 0x000fec000b800000 */
[----:B------:R-:W1:Y:S01]  /*4b10*/  LDCU.64 UR8, c[0x4][0x80] ;  /* 0x01001000ff0877ac */ /* 0x000e620008000a00 */
[----:B------:R-:W-:Y:S01]  /*4b20*/  MOV R3, 0x0 ;  /* 0x0000000000037802 */ /* 0x000fe20000000f00 */
[----:B------:R-:W-:Y:S02]  /*4b30*/  HFMA2 R12, -RZ, RZ, 0, 5.9604644775390625e-08 ;  /* 0x00000001ff0c7431 */ /* 0x000fe400000001ff */
[----:B------:R-:W-:Y:S02]  /*4b40*/  IMAD.MOV.U32 R8, RZ, RZ, 0x70 ;  /* 0x00000070ff087424 */ /* 0x000fe400078e00ff */
[----:B------:R-:W-:Y:S01]  /*4b50*/  IMAD.MOV.U32 R13, RZ, RZ, RZ ;  /* 0x000000ffff0d7224 */ /* 0x000fe200078e00ff */
[----:B------:R-:W2:Y:S01]  /*4b60*/  LDCU.64 UR6, c[0x4][0x88] ;  /* 0x01001100ff0677ac */ /* 0x000ea20008000a00 */
[----:B------:R-:W3:Y:S01]  /*4b70*/  LDC.64 R2, c[0x4][R3] ;  /* 0x0100000003027b82 */ /* 0x000ee20000000a00 */
[----:B------:R-:W4:Y:S01]  /*4b80*/  LDCU.64 UR4, c[0x4][0x8] ;  /* 0x01000100ff0477ac */ /* 0x000f220008000a00 */
[----:B-1----:R-:W-:Y:S01]  /*4b90*/  MOV R5, UR9 ;  /* 0x0000000900057c02 */ /* 0x002fe20008000f00 */
[----:B------:R-:W-:Y:S01]  /*4ba0*/  IMAD.U32 R4, RZ, RZ, UR8 ;  /* 0x00000008ff047e24 */ /* 0x000fe2000f8e00ff */
[----:B--2---:R-:W-:Y:S01]  /*4bb0*/  MOV R7, UR7 ;  /* 0x0000000700077c02 */ /* 0x004fe20008000f00 */
[----:B------:R-:W-:Y:S01]  /*4bc0*/  IMAD.U32 R6, RZ, RZ, UR6 ;  /* 0x00000006ff067e24 */ /* 0x000fe2000f8e00ff */
[----:B----4-:R-:W-:Y:S01]  /*4bd0*/  MOV R11, UR5 ;  /* 0x00000005000b7c02 */ /* 0x010fe20008000f00 */
[----:B------:R-:W-:Y:S02]  /*4be0*/  IMAD.U32 R10, RZ, RZ, UR4 ;  /* 0x00000004ff0a7e24 */ /* 0x000fe4000f8e00ff */
[----:B------:R-:W-:Y:S07]  /*4bf0*/  LEPC R20, `(.L_x_77) ;  /* 0x000000001014794e */ /* 0x000fee0000000000 */
[----:B---3-5:R-:W-:Y:S05]  /*4c00*/  CALL.ABS.NOINC R2 ;  /* 0x0000000002007343 */ /* 0x028fea0003c00000 */
.L_x_77:
[----:B------:R-:W-:Y:S01]  /*4c10*/  LOP3.LUT P0, RZ, R186, 0x1b0, RZ, 0xc0, !PT ;  /* 0x000001b0baff7812 */ /* 0x000fe2000780c0ff */
[----:B------:R-:W-:Y:S11]  /*4c20*/  BSSY.RECONVERGENT B6, `(.L_x_78) ;  /* 0x0000013000067945 */ /* 0x000ff60003800200 */
[----:B------:R-:W-:Y:S01]  /*4c30*/  @!UPT UIADD3 URZ, UPT, UPT, URZ, URZ, URZ ;  /* 0x000000fffffff290 */ /* 0x000fe2000fffe0ff */
[----:B------:R-:W-:Y:S05]  /*4c40*/  @!P0 BRA `(.L_x_79) ;  /* 0x0000000000408947 */ /* 0x000fea0003800000 */
        /* <DEDUP_REMOVED lines=16> */
.L_x_79:
[----:B------:R-:W-:Y:S05]  /*4d50*/  BSYNC.RECONVERGENT B6 ;  /* 0x0000000000067941 */ /* 0x000fea0003800200 */
.L_x_78:
[----:B------:R-:W-:Y:S01]  /*4d60*/  ISETP.NE.U32.AND P3, PT, R156, RZ, PT ;  /* 0x000000ff9c00720c */ /* 0x000fe20003f65070 */
[----:B------:R-:W-:Y:S01]  /*4d70*/  UISETP.NE.AND UP1, UPT, UR44, URZ, UPT ;  /* 0x000000ff2c00728c */ /* 0x000fe2000bf25270 */
[----:B------:R-:W-:Y:S02]  /*4d80*/  ISETP.NE.U32.AND P4, PT, R152, RZ, PT ;  /* 0x000000ff9800720c */ /* 0x000fe40003f85070 */
[----:B------:R-:W-:Y:S02]  /*4d90*/  ISETP.NE.AND.EX P3, PT, R157, RZ, PT, P3 ;  /* 0x000000ff9d00720c */ /* 0x000fe40003f65330 */
[----:B------:R-:W-:Y:S02]  /*4da0*/  PLOP3.LUT P1, PT, PT, PT, PT, 0x8, 0x80 ;  /* 0x000000000080781c */ /* 0x000fe40003f2e170 */
[----:B------:R-:W-:Y:S02]  /*4db0*/  PLOP3.LUT P0, PT, PT, PT, UP1, 0x80, 0x8 ;  /* 0x000000000008781c */ /* 0x000fe40003f0f018 */
[----:B------:R-:W-:Y:S02]  /*4dc0*/  ISETP.NE.AND.EX P4, PT, R153, RZ, PT, P4 ;  /* 0x000000ff9900720c */ /* 0x000fe40003f85340 */
[----:B------:R-:W1:Y:S09]  /*4dd0*/  @UP1 LDCU.64 UR4, c[0x0][0x888] ;  /* 0x00011100ff0417ac */ /* 0x000e720008000a00 */
[----:B------:R-:W-:Y:S01]  /*4de0*/  @P0 PLOP3.LUT P1, PT, P3, PT, PT, 0x80, 0x8 ;  /* 0x000000000008081c */ /* 0x000fe20001f2f070 */
[----:B-1----:R-:W-:Y:S04]  /*4df0*/  @UP1 UISETP.NE.U32.AND UP0, UPT, UR4, URZ, UPT ;  /* 0x000000ff0400128c */ /* 0x002fe8000bf05070 */
[----:B------:R-:W-:Y:S04]  /*4e00*/  @UP1 UISETP.NE.AND.EX UP0, UPT, UR5, URZ, UPT, UP0 ;  /* 0x000000ff0500128c */ /* 0x000fe8000bf05300 */
[----:B------:R-:W-:Y:S01]  /*4e10*/  @UP1 USEL UR4, URZ, 0xffffffff, UP0 ;  /* 0xffffffffff041887 */ /* 0x000fe20008000000 */
[----:B------:R-:W-:Y:S11]  /*4e20*/  @!P3 BRA `(.L_x_80) ;  /* 0x00000000002cb947 */ /* 0x000ff60003800000 */
[----:B------:R-:W-:Y:S01]  /*4e30*/  ISETP.NE.U32.AND P2, PT, R154, RZ, PT ;  /* 0x000000ff9a00720c */ /* 0x000fe20003f45070 */
[----:B------:R-:W-:Y:S03]  /*4e40*/  IMAD.MOV.U32 R168, RZ, RZ, 0x1 ;  /* 0x00000001ffa87424 */ /* 0x000fe600078e00ff */
[----:B------:R-:W-:Y:S11]  /*4e50*/  ISETP.NE.AND.EX P2, PT, R155, RZ, PT, P2 ;  /* 0x000000ff9b00720c */ /* 0x000ff60003f45320 */
[----:B------:R-:W-:Y:S02]  /*4e60*/  @!UPT UIADD3 URZ, UPT, UPT, URZ, URZ, URZ ;  /* 0x000000fffffff290 */ /* 0x000fe4000fffe0ff */
[----:B------:R-:W1:Y:S01]  /*4e70*/  @P2 LDC.64 R2, c[0x0][0x888] ;  /* 0x00022200ff022b82 */ /* 0x000e620000000a00 */
[----:B------:R-:W-:Y:S04]  /*4e80*/  @P2 IMAD R0, R156, UR36, RZ ;  /* 0x000000249c002c24 */ /* 0x000fe8000f8e02ff */
[----:B-1----:R-:W-:Y:S04]  /*4e90*/  @P2 IMAD.WIDE R2, R0, 0x4, R2 ;  /* 0x0000000400022825 */ /* 0x002fe800078e0202 */
[----:B------:R-:W-:Y:S01]  /*4ea0*/  HFMA2 R0, -RZ, RZ, 0, 5.9604644775390625e-08 ;  /* 0x00000001ff007431 */ /* 0x000fe200000001ff */
[----:B-----5:R1:W5:Y:S04]  /*4eb0*/  @P2 LDG.E R80, desc[UR40][R2.64] ;  /* 0x0000002802502981 */ /* 0x020368000c1e1900 */
[----:B------:R-:W-:Y:S01]  /*4ec0*/  @!P2 PRMT R168, R0, 0x7610, R168 ;  /* 0x0000761000a8a816 */ /* 0x000fe200000000a8 */
[----:B-1----:R-:W2:Y:S06]  /*4ed0*/  @!P2 LDC R80, c[0x0][0x880] ;  /* 0x00022000ff50ab82 */ /* 0x002eac0000000800 */
.L_x_80:
[----:B------:R-:W-:Y:S05]  /*4ee0*/  @!P4 BRA `(.L_x_81) ;  /* 0x000000000020c947 */ /* 0x000fea0003800000 */
[----:B------:R-:W-:Y:S04]  /*4ef0*/  ISETP.NE.U32.AND P2, PT, R146, RZ, PT ;  /* 0x000000ff9200720c */ /* 0x000fe80003f45070 */
[----:B------:R-:W-:Y:S11]  /*4f00*/  ISETP.NE.AND.EX P2, PT, R147, RZ, PT, P2 ;  /* 0x000000ff9300720c */ /* 0x000ff60003f45320 */
[----:B------:R-:W-:Y:S02]  /*4f10*/  @!UPT UIADD3 URZ, UPT, UPT, URZ, URZ, URZ ;  /* 0x000000fffffff290 */ /* 0x000fe4000fffe0ff */
[----:B------:R-:W1:Y:S01]  /*4f20*/  @P2 LDC.64 R2, c[0x0][0x8a8] ;  /* 0x00022a00ff022b82 */ /* 0x000e620000000a00 */
[----:B------:R-:W-:Y:S04]  /*4f30*/  @P2 IMAD R0, R152, UR36, RZ ;  /* 0x0000002498002c24 */ /* 0x000fe8000f8e02ff */
[----:B-1----:R-:W-:Y:S05]  /*4f40*/  @P2 IMAD.WIDE R2, R0, 0x4, R2 ;  /* 0x0000000400022825 */ /* 0x002fea00078e0202 */
[----:B-----5:R1:W5:Y:S02]  /*4f50*/  @P2 LDG.E R78, desc[UR40][R2.64] ;  /* 0x00000028024e2981 */ /* 0x020364000c1e1900 */
[----:B-1----:R-:W3:Y:S02]  /*4f60*/  @!P2 LDC R78, c[0x0][0x8a0] ;  /* 0x00022800ff4eab82 */ /* 0x002ee40000000800 */
.L_x_81:
[----:B--2--5:R-:W-:Y:S01]  /*4f70*/  @P0 ISETP.NE.AND P4, PT, R80, RZ, PT ;  /* 0x000000ff5000020c */ /* 0x024fe20003f85270 */
[----:B------:R-:W-:Y:S01]  /*4f80*/  IMAD.U32 R0, RZ, RZ, UR4 ;  /* 0x00000004ff007e24 */ /* 0x000fe2000f8e00ff */
[----:B------:R-:W-:Y:S01]  /*4f90*/  @P0 LOP3.LUT P2, RZ, R168, 0xff, RZ, 0xc0, !PT ;  /* 0x000000ffa8ff0812 */ /* 0x000fe2000784c0ff */
[----:B------:R-:W-:Y:S01]  /*4fa0*/  BSSY B1, `(.L_x_82) ;  /* 0x000003d000017945 */ /* 0x000fe20003800000 */
[----:B------:R-:W-:Y:S01]  /*4fb0*/  @P0 SEL R3, RZ, 0xffffffff, P4 ;  /* 0xffffffffff030807 */ /* 0x000fe20002000000 */
[C---:B------:R-:W-:Y:S01]  /*4fc0*/  IMAD R64, R76.reuse, 0x40, R79 ;  /* 0x000000404c407824 */ /* 0x040fe200078e024f */
[----:B------:R-:W-:Y:S02]  /*4fd0*/  LEA R148, R76, UR43, 0x3 ;  /* 0x0000002b4c947c11 */ /* 0x000fe4000f8e18ff */
[----:B------:R-:W-:Y:S02]  /*4fe0*/  CS2R R102, SRZ ;  /* 0x0000000000667805 */ /* 0x000fe4000001ff00 */
[----:B------:R-:W-:Y:S02]  /*4ff0*/  @P1 SEL R3, R0, R3, !P2 ;  /* 0x0000000300031207 */ /* 0x000fe40005000000 */
[----:B------:R-:W-:Y:S02]  /*5000*/  CS2R R100, SRZ ;  /* 0x0000000000647805 */ /* 0x000fe4000001ff00 */
[----:B------:R-:W-:Y:S02]  /*5010*/  SHF.L.U32 R5, R185, 0x1f, RZ ;  /* 0x0000001fb9057819 */ /* 0x000fe400000006ff */
[----:B------:R-:W-:Y:S02]  /*5020*/  CS2R R98, SRZ ;  /* 0x0000000000627805 */ /* 0x000fe4000001ff00 */
[----:B------:R-:W-:Y:S02]  /*5030*/  @P0 LOP3.LUT R3, R3, 0x1, RZ, 0xc0, !PT ;  /* 0x0000000103030812 */ /* 0x000fe400078ec0ff */
[----:B------:R-:W-:Y:S02]  /*5040*/  CS2R R96, SRZ ;  /* 0x0000000000607805 */ /* 0x000fe4000001ff00 */
[----:B------:R-:W-:Y:S02]  /*5050*/  PLOP3.LUT P5, PT, PT, PT, PT, 0x8, 0x80 ;  /* 0x000000000080781c */ /* 0x000fe40003fae170 */
[----:B------:R-:W-:Y:S02]  /*5060*/  CS2R R94, SRZ ;  /* 0x00000000005e7805 */ /* 0x000fe4000001ff00 */
[----:B------:R-:W-:Y:S02]  /*5070*/  ISETP.NE.U32.OR P1, PT, R3, 0x1, !P0 ;  /* 0x000000010300780c */ /* 0x000fe40004725470 */
[----:B------:R-:W-:Y:S02]  /*5080*/  CS2R R92, SRZ ;  /* 0x00000000005c7805 */ /* 0x000fe4000001ff00 */
[----:B------:R-:W-:Y:S02]  /*5090*/  CS2R R90, SRZ ;  /* 0x00000000005a7805 */ /* 0x000fe4000001ff00 */
[----:B------:R-:W-:Y:S07]  /*50a0*/  CS2R R88, SRZ ;  /* 0x0000000000587805 */ /* 0x000fee000001ff00 */
[----:B------:R-:W-:Y:S04]  /*50b0*/  @P1 SHF.L.U32 R2, R183, 0x1f, RZ ;  /* 0x0000001fb7021819 */ /* 0x000fe800000006ff */
[----:B------:R-:W1:Y:S01]  /*50c0*/  @P1 SYNCS.PHASECHK.TRANS64.TRYWAIT P0, [UR43+0x20], R2 ;  /* 0x00002002ff0015a7 */ /* 0x000e62000800112b */
[----:B------:R2:W4:Y:S01]  /*50d0*/  SYNCS.PHASECHK.TRANS64.TRYWAIT P4, [R148+URZ+0x60], R5 ;  /* 0x00006005940075a7 */ /* 0x00052200080811ff */
[----:B-1----:R-:W-:Y:S01]  /*50e0*/  @P1 PLOP3.LUT P5, PT, P0, PT, PT, 0x8, 0x80 ;  /* 0x000000000080181c */ /* 0x002fe200007ae170 */
[----:B------:R-:W-:Y:S01]  /*50f0*/  @!UPT UIADD3 URZ, UPT, UPT, URZ, URZ, URZ ;  /* 0x000000fffffff290 */ /* 0x000fe2000fffe0ff */
[----:B--2-4-:R-:W-:Y:S11]  /*5100*/  @!P1 BRA `(.L_x_83) ;  /* 0x0000000000989947 */ /* 0x014ff60003800000 */
[----:B------:R-:W-:Y:S01]  /*5110*/  ISETP.NE.U32.AND P0, PT, RZ, UR38, PT ;  /* 0x00000026ff007c0c */ /* 0x000fe2000bf05070 */
[----:B------:R-:W-:Y:S01]  /*5120*/  BSSY B0, `(.L_x_84) ;  /* 0x0000016000007945 */ /* 0x000fe20003800000 */
[----:B------:R-:W-:Y:S02]  /*5130*/  ISETP.NE.AND P2, PT, R80, RZ, PT ;  /* 0x000000ff5000720c */ /* 0x000fe40003f45270 */
[----:B------:R-:W-:Y:S02]  /*5140*/  CS2R R90, SRZ ;  /* 0x00000000005a7805 */ /* 0x000fe4000001ff00 */
[----:B------:R-:W-:Y:S02]  /*5150*/  ISETP.NE.AND.EX P0, PT, RZ, UR39, PT, P0 ;  /* 0x00000027ff007c0c */ /* 0x000fe4000bf05300 */
[----:B------:R-:W-:Y:S02]  /*5160*/  CS2R R88, SRZ ;  /* 0x0000000000587805 */ /* 0x000fe4000001ff00 */
[----:B------:R-:W-:Y:S02]  /*5170*/  LOP3.LUT P1, RZ, R168, 0xff, RZ, 0xc0, !PT ;  /* 0x000000ffa8ff7812 */ /* 0x000fe4000782c0ff */
[----:B------:R-:W-:Y:S02]  /*5180*/  CS2R R94, SRZ ;  /* 0x00000000005e7805 */ /* 0x000fe4000001ff00 */
[----:B------:R-:W-:Y:S02]  /*5190*/  SEL R0, RZ, 0xffffffff, P2 ;  /* 0xffffffffff007807 */ /* 0x000fe40001000000 */
[----:B------:R-:W-:Y:S02]  /*51a0*/  CS2R R92, SRZ ;  /* 0x00000000005c7805 */ /* 0x000fe4000001ff00 */
[----:B------:R-:W-:Y:S02]  /*51b0*/  SEL R3, RZ, 0xffffffff, P0 ;  /* 0xffffffffff037807 */ /* 0x000fe40000000000 */
[----:B------:R-:W-:Y:S02]  /*51c0*/  CS2R R98, SRZ ;  /* 0x0000000000627805 */ /* 0x000fe4000001ff00 */
[----:B------:R-:W-:Y:S02]  /*51d0*/  CS2R R96, SRZ ;  /* 0x0000000000607805 */ /* 0x000fe4000001ff00 */
[----:B------:R-:W-:Y:S02]  /*51e0*/  CS2R R102, SRZ ;  /* 0x0000000000667805 */ /* 0x000fe4000001ff00 */
[----:B------:R-:W-:Y:S02]  /*51f0*/  @P3 SEL R0, R3, R0, !P1 ;  /* 0x0000000003003207 */ /* 0x000fe40004800000 */
[----:B------:R-:W-:Y:S02]  /*5200*/  CS2R R100, SRZ ;  /* 0x0000000000647805 */ /* 0x000fe4000001ff00 */
[----:B------:R-:W-:Y:S04]  /*5210*/  LOP3.LUT R0, R0, 0x1, RZ, 0xc0, !PT ;  /* 0x0000000100007812 */ /* 0x000fe800078ec0ff */
[----:B------:R-:W-:Y:S01]  /*5220*/  ISETP.NE.U32.AND P0, PT, R0, 0x1, PT ;  /* 0x000000010000780c */ /* 0x000fe20003f05070 */
[----:B------:R-:W-:Y:S01]  /*5230*/  @!UPT UIADD3 URZ, UPT, UPT, URZ, URZ, URZ ;  /* 0x000000fffffff290 */ /* 0x000fe2000fffe0ff */
[----:B------:R-:W-:Y:S11]  /*5240*/  @!P5 BRA `(.L_x_85) ;  /* 0x00000000000cd947 */ /* 0x000ff60003800000 */
[----:B------:R-:W-:Y:S04]  /*5250*/  SHF.L.U32 R3, R183, 0x1f, RZ ;  /* 0x0000001fb7037819 */ /* 0x000fe800000006ff */
[----:B------:R-:W1:Y:S02]  /*5260*/  SYNCS.PHASECHK.TRANS64.TRYWAIT P1, [UR43+0x20], R3 ;  /* 0x00002003ff0075a7 */ /* 0x000e64000802112b */
[----:B-1----:R-:W-:Y:S05]  /*5270*/  @!P1 BRA `(.L_x_86) ;  /* 0x0000001c006c9947 */ /* 0x002fea0003800000 */
.L_x_85:
[----:B------:R-:W-:Y:S05]  /*5280*/  BSYNC B0 ;  /* 0x0000000000007941 */ /* 0x000fea0003800000 */
.L_x_84:
[----:B------:R2:W4:Y:S01]  /*5290*/  @P0 LDS.128 R88, [R180+UR43+0x200] ;  /* 0x0002002bb4580984 */ /* 0x0005220008000c00 */
[----:B------:R-:W-:Y:S01]  /*52a0*/  UIADD3 UR4, UPT, UPT, UR43, 0x28, URZ ;  /* 0x000000282b047890 */ /* 0x000fe2000fffe0ff */
[----:B------:R-:W-:Y:S02]  /*52b0*/  LOP3.LUT R183, R183, 0x1, RZ, 0x3c, !PT ;  /* 0x00000001b7b77812 */ /* 0x000fe400078e3cff */
[----:B------:R2:W1:Y:S01]  /*52c0*/  @P0 LDS.128 R92, [R179+0x200] ;  /* 0x00020000b35c0984 */ /* 0x0004620000000c00 */
[----:B------:R-:W-:Y:S03]  /*52d0*/  UPRMT UR4, UR37, 0x654, UR4 ;  /* 0x0000065425047896 */ /* 0x000fe60008000004 */
[----:B------:R2:W1:Y:S04]  /*52e0*/  @P0 LDS.128 R96, [R178+0x200] ;  /* 0x00020000b2600984 */ /* 0x0004680000000c00 */
[----:B------:R2:W1:Y:S01]  /*52f0*/  @P0 LDS.128 R100, [R177+0x200] ;  /* 0x00020000b1640984 */ /* 0x0004620000000c00 */
[----:B------:R-:W-:Y:S01]  /*5300*/  @!PT LDS RZ, [RZ] ;  /* 0x00000000fffff984 */ /* 0x000fe20000000800 */
[----:B------:R-:W-:Y:S01]  /*5310*/  @!PT LDS RZ, [RZ] ;  /* 0x00000000fffff984 */ /* 0x000fe20000000800 */
[----:B------:R-:W-:Y:S01]  /*5320*/  @!PT LDS RZ, [RZ] ;  /* 0x00000000fffff984 */ /* 0x000fe20000000800 */
[----:B------:R-:W-:Y:S01]  /*5330*/  @!PT LDS RZ, [RZ] ;  /* 0x00000000fffff984 */ /* 0x000fe20000000800 */
[----:B------:R5:W-:Y:S06]  /*5340*/  MEMBAR.ALL.CTA ;  /* 0x0000000000007992 */ /* 0x000bec0000008000 */
[----:B-----5:R-:W5:Y:S02]  /*5350*/  FENCE.VIEW.ASYNC.S ;  /* 0x00000000000073c6 */ /* 0x020f640000000000 */
[----:B-----5:R-:W-:Y:S01]  /*5360*/  SYNCS.ARRIVE.TRANS64.RED.A1T0 RZ, [UR4], RZ ;  /* 0x000000ffffff79a7 */ /* 0x020fe20008100404 */
.L_x_83:
[----:B------:R-:W-:Y:S05]  /*5370*/  BSYNC B1 ;  /* 0x0000000000017941 */ /* 0x000fea0003800000 */
.L_x_82:
[----:B-1----:R-:W-:Y:S04]  /*5380*/  SHF.R.U32.HI R0, RZ, 0x15, R64 ;  /* 0x00000015ff007819 */ /* 0x002fe80000011640 */
[----:B------:R-:W-:Y:S01]  /*5390*/  LOP3.LUT P0, RZ, R0, 0x3, R181, 0x48, !PT ;  /* 0x0000000300ff7812 */ /* 0x000fe200078048b5 */
[----:B------:R-:W-:Y:S01]  /*53a0*/  @!UPT UIADD3 URZ, UPT, UPT, URZ, URZ, URZ ;  /* 0x000000fffffff290 */ /* 0x000fe2000fffe0ff */
[----:B------:R-:W-:Y:S11]  /*53b0*/  @P4 BRA `(.L_x_87) ;  /* 0x0000000000084947 */ /* 0x000ff60003800000 */
[----:B------:R-:W1:Y:S02]  /*53c0*/  SYNCS.PHASECHK.TRANS64.TRYWAIT P1, [R148+URZ+0x60], R5 ;  /* 0x00006005940075a7 */ /* 0x000e6400080211ff */
[----:B-1----:R-:W-:Y:S05]  /*53d0*/  @!P1 BRA `(.L_x_88) ;  /* 0x0000001c002c9947 */ /* 0x002fea0003800000 */
.L_x_87:
[----:B------:R-:W-:Y:S05]  /*53e0*/  @!P0 BRA `(.L_x_89) ;  /* 0x0000000000408947 */ /* 0x000fea0003800000 */
[----:B------:R-:W1:Y:S01]  /*53f0*/  LDCU.64 UR8, c[0x4][0x70] ;  /* 0x01000e00ff0877ac */ /* 0x000e620008000a00 */
[----:B------:R-:W-:Y:S01]  /*5400*/  MOV R3, 0x0 ;  /* 0x0000000000037802 */ /* 0x000fe20000000f00 */
[----:B------:R-:W-:Y:S02]  /*5410*/  HFMA2 R12, -RZ, RZ, 0, 5.9604644775390625e-08 ;  /* 0x00000001ff0c7431 */ /* 0x000fe400000001ff */
[----:B------:R-:W-:Y:S02]  /*5420*/  IMAD.MOV.U32 R8, RZ, RZ, 0x192 ;  /* 0x00000192ff087424 */ /* 0x000fe400078e00ff */
[----:B------:R-:W-:Y:S01]  /*5430*/  IMAD.MOV.U32 R13, RZ, RZ, RZ ;  /* 0x000000ffff0d7224 */ /* 0x000fe200078e00ff */
[----:B------:R-:W5:Y:S01]  /*5440*/  LDCU.64 UR6, c[0x4][0x78] ;  /* 0x01000f00ff0677ac */ /* 0x000f620008000a00 */
[----:B------:R-:W2:Y:S01]  /*5450*/  LDC.64 R2, c[0x4][R3] ;  /* 0x0100000003027b82 */ /* 0x000ea20000000a00 */
[----:B------:R-:W3:Y:S01]  /*5460*/  LDCU.64 UR4, c[0x4][0x10] ;  /* 0x01000200ff0477ac */ /* 0x000ee20008000a00 */
[----:B-1----:R-:W-:Y:S01]  /*5470*/  MOV R5, UR9 ;  /* 0x0000000900057c02 */ /* 0x002fe20008000f00 */
[----:B------:R-:W-:Y:S01]  /*5480*/  IMAD.U32 R4, RZ, RZ, UR8 ;  /* 0x00000008ff047e24 */ /* 0x000fe2000f8e00ff */
[----:B-----5:R-:W-:Y:S01]  /*5490*/  MOV R7, UR7 ;  /* 0x0000000700077c02 */ /* 0x020fe20008000f00 */
[----:B------:R-:W-:Y:S01]  /*54a0*/  IMAD.U32 R6, RZ, RZ, UR6 ;  /* 0x00000006ff067e24 */ /* 0x000fe2000f8e00ff */
[----:B---3--:R-:W-:Y:S01]  /*54b0*/  MOV R11, UR5 ;  /* 0x00000005000b7c02 */ /* 0x008fe20008000f00 */
[----:B------:R-:W-:Y:S02]  /*54c0*/  IMAD.U32 R10, RZ, RZ, UR4 ;  /* 0x00000004ff0a7e24 */ /* 0x000fe4000f8e00ff */
[----:B------:R-:W-:Y:S07]  /*54d0*/  LEPC R20, `(.L_x_89) ;  /* 0x000000001014794e */ /* 0x000fee0000000000 */
[----:B--2-4-:R-:W-:Y:S05]  /*54e0*/  CALL.ABS.NOINC R2 ;  /* 0x0000000002007343 */ /* 0x014fea0003c00000 */
.L_x_89:
[----:B------:R-:W-:Y:S01]  /*54f0*/  LOP3.LUT P0, RZ, R176, 0x60, RZ, 0xc0, !PT ;  /* 0x00000060b0ff7812 */ /* 0x000fe2000780c0ff */
[----:B------:R-:W-:Y:S05]  /*5500*/  WARPSYNC.ALL ;  /* 0x0000000000007948 */ /* 0x000fea0003800000 */
[----:B----4-:R-:W-:Y:S01]  /*5510*/  IMAD.U32 R141, R90, 0x10000, RZ ;  /* 0x000100005a8d7824 */ /* 0x010fe200078e00ff */
[----:B------:R-:W-:Y:S01]  /*5520*/  R2UR UR4, R64 ;  /* 0x00000000400472ca */ /* 0x000fe200000e0000 */
[----:B------:R-:W-:Y:S01]  /*5530*/  IMAD.U32 R136, R92, 0x10000, RZ ;  /* 0x000100005c887824 */ /* 0x000fe200078e00ff */
[C---:B------:R-:W-:Y:S01]  /*5540*/  SHF.L.U32 R82, R88.reuse, 0x10, RZ ;  /* 0x0000001058527819 */ /* 0x040fe200000006ff */
[----:B------:R-:W-:Y:S01]  /*5550*/  IMAD.U32 R121, R97, 0x10000, RZ ;  /* 0x0001000061797824 */ /* 0x000fe200078e00ff */
[----:B------:R-:W-:Y:S01]  /*5560*/  PRMT R81, R88, 0x8880, RZ ;  /* 0x0000888058517816 */ /* 0x000fe200000000ff */
[----:B------:R-:W-:Y:S01]  /*5570*/  IMAD.U32 R106, R102, 0x10000, RZ ;  /* 0x00010000666a7824 */ /* 0x000fe200078e00ff */
[----:B------:R-:W-:Y:S01]  /*5580*/  SHF.L.U32 R83, R88, 0x8, RZ ;  /* 0x0000000858537819 */ /* 0x000fe200000006ff */
[----:B------:R-:W-:Y:S01]  /*5590*/  IMAD.SHL.U32 R129, R94, 0x100, RZ ;  /* 0x000001005e817824 */ /* 0x000fe200078e00ff */
[----:B------:R-:W-:Y:S01]  /*55a0*/  SHF.R.S32.HI R82, RZ, 0x18, R82 ;  /* 0x00000018ff527819 */ /* 0x000fe20000011452 */
[----:B------:R-:W-:Y:S01]  /*55b0*/  IMAD.SHL.U32 R114, R99, 0x100, RZ ;  /* 0x0000010063727824 */ /* 0x000fe200078e00ff */
[C---:B------:R-:W-:Y:S01]  /*55c0*/  PRMT R145, R89.reuse, 0x8880, RZ ;  /* 0x0000888059917816 */ /* 0x040fe200000000ff */
[----:B------:R-:W-:Y:S01]  /*55d0*/  BSSY.RECONVERGENT B0, `(.L_x_90) ;  /* 0x0000125000007945 */ /* 0x000fe20003800200 */
[----:B------:R-:W-:Y:S01]  /*55e0*/  SHF.R.S32.HI R83, RZ, 0x18, R83 ;  /* 0x00000018ff537819 */ /* 0x000fe20000011453 */
[----:B------:R-:W3:Y:S01]  /*55f0*/  LDTM.x64 R4, tmem[UR4] ;  /* 0x00000004000479ee */ /* 0x000ee20008340000 */
[----:B------:R-:W-:Y:S01]  /*5600*/  NOP ;  /* 0x0000000000007918 */ /* 0x000fe20000000000 */
[----:B------:R-:W-:Y:S02]  /*5610*/  R2UR UR5, R148 ;  /* 0x00000000940572ca */ /* 0x000fe400000e0000 */
[----:B------:R-:W-:Y:S02]  /*5620*/  SHF.R.S32.HI R84, RZ, 0x18, R88 ;  /* 0x00000018ff547819 */ /* 0x000fe40000011458 */
[----:B------:R-:W-:Y:S02]  /*5630*/  SHF.L.U32 R144, R89, 0x10, RZ ;  /* 0x0000001059907819 */ /* 0x000fe400000006ff */
[----:B------:R-:W-:Y:S02]  /*5640*/  PRMT R142, R90, 0x8880, RZ ;  /* 0x000088805a8e7816 */ /* 0x000fe400000000ff */
[----:B------:R-:W-:Y:S02]  /*5650*/  SHF.R.S32.HI R85, RZ, 0x18, R89 ;  /* 0x00000018ff557819 */ /* 0x000fe40000011459 */
[C---:B------:R-:W-:Y:S02]  /*5660*/  PRMT R140, R91.reuse, 0x8880, RZ ;  /* 0x000088805b8c7816 */ /* 0x040fe400000000ff */
[----:B------:R-:W-:Y:S01]  /*5670*/  SHF.R.S32.HI R86, RZ, 0x18, R90 ;  /* 0x00000018ff567819 */ /* 0x000fe2000001145a */
[----:B------:R-:W-:Y:S01]  /*5680*/  UIADD3 UR5, UPT, UPT, UR5, 0x80, URZ ;  /* 0x0000008005057890 */ /* 0x000fe2000fffe0ff */
[----:B------:R-:W-:Y:S02]  /*5690*/  SHF.L.U32 R139, R91, 0x10, RZ ;  /* 0x000000105b8b7819 */ /* 0x000fe400000006ff */
[----:B------:R-:W-:Y:S01]  /*56a0*/  PRMT R137, R92, 0x8880, RZ ;  /* 0x000088805c897816 */ /* 0x000fe200000000ff */
[----:B------:R-:W-:Y:S01]  /*56b0*/  UPRMT UR5, UR37, 0x654, UR5 ;  /* 0x0000065425057896 */ /* 0x000fe20008000005 */
[----:B------:R-:W-:Y:S02]  /*56c0*/  SHF.R.S32.HI R88, RZ, 0x18, R91 ;  /* 0x00000018ff587819 */ /* 0x000fe4000001145b */
[C---:B------:R-:W-:Y:S01]  /*56d0*/  PRMT R134, R93.reuse, 0x8880, RZ ;  /* 0x000088805d867816 */ /* 0x040fe200000000ff */
[C---:B---3--:R-:W-:Y:S01]  /*56e0*/  IMAD R4, R78.reuse, R4, RZ ;  /* 0x000000044e047224 */ /* 0x048fe200078e02ff */
[----:B------:R-:W-:Y:S01]  /*56f0*/  SHF.L.U32 R133, R93, 0x10, RZ ;  /* 0x000000105d857819 */ /* 0x000fe200000006ff */
[----:B------:R-:W-:Y:S01]  /*5700*/  IMAD R5, R78, R5, RZ ;  /* 0x000000054e057224 */ /* 0x000fe200078e02ff */
[----:B------:R-:W-:Y:S01]  /*5710*/  PRMT R131, R94, 0x8880, RZ ;  /* 0x000088805e837816 */ /* 0x000fe200000000ff */
[C---:B------:R-:W-:Y:S01]  /*5720*/  IMAD R6, R78.reuse, R6, RZ ;  /* 0x000000064e067224 */ /* 0x040fe200078e02ff */
[----:B------:R-:W-:Y:S01]  /*5730*/  SYNCS.ARRIVE.TRANS64.RED.A1T0 RZ, [UR5], RZ ;  /* 0x000000ffffff79a7 */ /* 0x000fe20008100405 */
[-C--:B------:R-:W-:Y:S01]  /*5740*/  IMAD R4, R81, R80.reuse, R4 ;  /* 0x0000005051047224 */ /* 0x080fe200078e0204 */
[----:B------:R-:W-:Y:S01]  /*5750*/  MOV R81, R145 ;  /* 0x0000009100517202 */ /* 0x000fe20000000f00 */
[----:B------:R-:W-:Y:S01]  /*5760*/  IMAD R7, R78, R7, RZ ;  /* 0x000000074e077224 */ /* 0x000fe200078e02ff */
[----:B------:R-:W-:Y:S01]  /*5770*/  SHF.L.U32 R130, R94, 0x10, RZ ;  /* 0x000000105e827819 */ /* 0x000fe200000006ff */
[-C--:B------:R-:W-:Y:S01]  /*5780*/  IMAD R5, R82, R80.reuse, R5 ;  /* 0x0000005052057224 */ /* 0x080fe200078e0205 */
[----:B------:R-:W-:Y:S01]  /*5790*/  SHF.R.S32.HI R82, RZ, 0x18, R144 ;  /* 0x00000018ff527819 */ /* 0x000fe20000011490 */
[----:B------:R-:W-:Y:S01]  /*57a0*/  IMAD R6, R83, R80, R6 ;  /* 0x0000005053067224 */ /* 0x000fe200078e0206 */
[C---:B------:R-:W-:Y:S01]  /*57b0*/  PRMT R128, R95.reuse, 0x8880, RZ ;  /* 0x000088805f807816 */ /* 0x040fe200000000ff */
[----:B------:R-:W-:Y:S01]  /*57c0*/  IMAD R8, R78, R8, RZ ;  /* 0x000000084e087224 */ /* 0x000fe200078e02ff */
[----:B------:R-:W-:Y:S01]  /*57d0*/  SHF.L.U32 R127, R95, 0x10, RZ ;  /* 0x000000105f7f7819 */ /* 0x000fe200000006ff */
[-C--:B------:R-:W-:Y:S01]  /*57e0*/  IMAD R7, R84, R80.reuse, R7 ;  /* 0x0000005054077224 */ /* 0x080fe200078e0207 */
[----:B------:R-:W-:Y:S01]  /*57f0*/  PRMT R125, R96, 0x8880, RZ ;  /* 0x00008880607d7816 */ /* 0x000fe200000000ff */
[----:B------:R-:W-:Y:S01]  /*5800*/  IMAD R9, R78, R9, RZ ;  /* 0x000000094e097224 */ /* 0x000fe200078e02ff */
[----:B------:R-:W-:Y:S01]  /*5810*/  SHF.L.U32 R124, R96, 0x10, RZ ;  /* 0x00000010607c7819 */ /* 0x000fe200000006ff */
[----:B------:R-:W-:Y:S01]  /*5820*/  IMAD R8, R81, R80, R8 ;  /* 0x0000005051087224 */ /* 0x000fe200078e0208 */
[----:B------:R-:W-:Y:S01]  /*5830*/  I2IP.S8.S32.SAT R148, R7, R6, RZ ;  /* 0x0000000607947239 */ /* 0x000fe200000014ff */
[C---:B------:R-:W-:Y:S01]  /*5840*/  IMAD R10, R78.reuse, R10, RZ ;  /* 0x0000000a4e0a7224 */ /* 0x040fe200078e02ff */
[----:B------:R-:W-:Y:S01]  /*5850*/  PRMT R122, R97, 0x8880, RZ ;  /* 0x00008880617a7816 */ /* 0x000fe200000000ff */
[----:B------:R-:W-:Y:S01]  /*5860*/  IMAD R11, R78, R11, RZ ;  /* 0x0000000b4e0b7224 */ /* 0x000fe200078e02ff */
[----:B------:R-:W-:Y:S01]  /*5870*/  I2IP.S8.S32.SAT R148, R5, R4, R148 ;  /* 0x0000000405947239 */ /* 0x000fe20000001494 */
[----:B------:R-:W-:Y:S01]  /*5880*/  IMAD R9, R82, R80, R9 ;  /* 0x0000005052097224 */ /* 0x000fe200078e0209 */
[----:B------:R-:W-:Y:S01]  /*5890*/  SHF.R.S32.HI R82, RZ, 0x18, R141 ;  /* 0x00000018ff527819 */ /* 0x000fe2000001148d */
[----:B------:R-:W-:Y:S01]  /*58a0*/  IMAD R12, R78, R12, RZ ;  /* 0x0000000c4e0c7224 */ /* 0x000fe200078e02ff */
[C---:B------:R-:W-:Y:S01]  /*58b0*/  PRMT R119, R98.reuse, 0x8880, RZ ;  /* 0x0000888062777816 */ /* 0x040fe200000000ff */
[----:B------:R-:W-:Y:S01]  /*58c0*/  IMAD.MOV.U32 R83, RZ, RZ, R142 ;  /* 0x000000ffff537224 */ /* 0x000fe200078e008e */
[----:B------:R-:W-:Y:S01]  /*58d0*/  SHF.L.U32 R118, R98, 0x10, RZ ;  /* 0x0000001062767819 */ /* 0x000fe200000006ff */
[C---:B------:R-:W-:Y:S01]  /*58e0*/  IMAD R13, R78.reuse, R13, RZ ;  /* 0x0000000d4e0d7224 */ /* 0x040fe200078e02ff */
[C---:B------:R-:W-:Y:S01]  /*58f0*/  PRMT R116, R99.reuse, 0x8880, RZ ;  /* 0x0000888063747816 */ /* 0x040fe200000000ff */
[C---:B------:R-:W-:Y:S01]  /*5900*/  IMAD R14, R78.reuse, R14, RZ ;  /* 0x0000000e4e0e7224 */ /* 0x040fe200078e02ff */
[----:B------:R-:W-:Y:S01]  /*5910*/  SHF.L.U32 R115, R99, 0x10, RZ ;  /* 0x0000001063737819 */ /* 0x000fe200000006ff */
[----:B------:R-:W-:Y:S01]  /*5920*/  IMAD R15, R78, R15, RZ ;  /* 0x0000000f4e0f7224 */ /* 0x000fe200078e02ff */
[----:B------:R-:W-:Y:S01]  /*5930*/  PRMT R113, R100, 0x8880, RZ ;  /* 0x0000888064717816 */ /* 0x000fe200000000ff */
[----:B------:R-:W-:Y:S01]  /*5940*/  IMAD R0, R78, R16, RZ ;  /* 0x000000104e007224 */ /* 0x000fe200078e02ff */
[----:B------:R-:W-:Y:S01]  /*5950*/  SHF.L.U32 R112, R100, 0x10, RZ ;  /* 0x0000001064707819 */ /* 0x000fe200000006ff */
[C---:B------:R-:W-:Y:S01]  /*5960*/  IMAD R2, R78.reuse, R17, RZ ;  /* 0x000000114e027224 */ /* 0x040fe200078e02ff */
[C---:B------:R-:W-:Y:S01]  /*5970*/  PRMT R110, R101.reuse, 0x8880, RZ ;  /* 0x00008880656e7816 */ /* 0x040fe200000000ff */
[C---:B------:R-:W-:Y:S01]  /*5980*/  IMAD R3, R78.reuse, R18, RZ ;  /* 0x000000124e037224 */ /* 0x040fe200078e02ff */
[----:B------:R-:W-:Y:S01]  /*5990*/  SHF.L.U32 R109, R101, 0x10, RZ ;  /* 0x00000010656d7819 */ /* 0x000fe200000006ff */
[----:B------:R-:W-:Y:S01]  /*59a0*/  IMAD R19, R78, R19, RZ ;  /* 0x000000134e137224 */ /* 0x000fe200078e02ff */
[----:B------:R-:W-:Y:S01]  /*59b0*/  PRMT R107, R102, 0x8880, RZ ;  /* 0x00008880666b7816 */ /* 0x000fe200000000ff */
[C---:B------:R-:W-:Y:S01]  /*59c0*/  IMAD R16, R78.reuse, R20, RZ ;  /* 0x000000144e107224 */ /* 0x040fe200078e02ff */
[----:B------:R-:W-:Y:S01]  /*59d0*/  PRMT R104, R103, 0x8880, RZ ;  /* 0x0000888067687816 */ /* 0x000fe200000000ff */
[C---:B------:R-:W-:Y:S01]  /*59e0*/  IMAD R17, R78.reuse, R21, RZ ;  /* 0x000000154e117224 */ /* 0x040fe200078e02ff */
[----:B------:R-:W-:Y:S01]  /*59f0*/  SHF.L.U32 R143, R89, 0x8, RZ ;  /* 0x00000008598f7819 */ /* 0x000fe200000006ff */
[C---:B------:R-:W-:Y:S01]  /*5a00*/  IMAD R18, R78.reuse, R22, RZ ;  /* 0x000000164e127224 */ /* 0x040fe200078e02ff */
[----:B------:R-:W-:Y:S01]  /*5a10*/  SHF.R.S32.HI R89, RZ, 0x18, R92 ;  /* 0x00000018ff597819 */ /* 0x000fe2000001145c */
[C---:B------:R-:W-:Y:S01]  /*5a20*/  IMAD R23, R78.reuse, R23, RZ ;  /* 0x000000174e177224 */ /* 0x040fe200078e02ff */
[----:B------:R-:W-:Y:S01]  /*5a30*/  SHF.R.S32.HI R81, RZ, 0x18, R143 ;  /* 0x00000018ff517819 */ /* 0x000fe2000001148f */
[----:B------:R-:W-:Y:S01]  /*5a40*/  IMAD R20, R78, R24, RZ ;  /* 0x000000184e147224 */ /* 0x000fe200078e02ff */
[----:B------:R-:W-:Y:S01]  /*5a50*/  SHF.L.U32 R87, R90, 0x8, RZ ;  /* 0x000000085a577819 */ /* 0x000fe200000006ff */
[----:B------:R-:W-:Y:S01]  /*5a60*/  IMAD R21, R78, R25, RZ ;  /* 0x000000194e157224 */ /* 0x000fe200078e02ff */
[----:B------:R-:W-:Y:S01]  /*5a70*/  SHF.R.S32.HI R90, RZ, 0x18, R93 ;  /* 0x00000018ff5a7819 */ /* 0x000fe2000001145d */
[----:B------:R-:W-:Y:S01]  /*5a80*/  IMAD R10, R81, R80, R10 ;  /* 0x00000050510a7224 */ /* 0x000fe200078e020a */
[----:B------:R-:W-:Y:S01]  /*5a90*/  MOV R81, R140 ;  /* 0x0000008c00517202 */ /* 0x000fe20000000f00 */
[-C--:B------:R-:W-:Y:S01]  /*5aa0*/  IMAD R11, R85, R80.reuse, R11 ;  /* 0x00000050550b7224 */ /* 0x080fe200078e020b */
[----:B------:R-:W-:Y:S01]  /*5ab0*/  SHF.R.S32.HI R87, RZ, 0x18, R87 ;  /* 0x00000018ff577819 */ /* 0x000fe20000011457 */
[-C--:B------:R-:W-:Y:S01]  /*5ac0*/  IMAD R12, R83, R80.reuse, R12 ;  /* 0x00000050530c7224 */ /* 0x080fe200078e020c */
[----:B------:R-:W-:Y:S01]  /*5ad0*/  SHF.R.S32.HI R83, RZ, 0x18, R139 ;  /* 0x00000018ff537819 */ /* 0x000fe2000001148b */
[----:B------:R-:W-:Y:S01]  /*5ae0*/  IMAD R13, R82, R80, R13 ;  /* 0x00000050520d7224 */ /* 0x000fe200078e020d */
[----:B------:R-:W-:Y:S01]  /*5af0*/  I2IP.S8.S32.SAT R149, R11, R10, RZ ;  /* 0x0000000a0b957239 */ /* 0x000fe200000014ff */
[-C--:B------:R-:W-:Y:S01]  /*5b00*/  IMAD R14, R87, R80.reuse, R14 ;  /* 0x00000050570e7224 */ /* 0x080fe200078e020e */
[----:B------:R-:W-:Y:S01]  /*5b10*/  SHF.R.S32.HI R82, RZ, 0x18, R136 ;  /* 0x00000018ff527819 */ /* 0x000fe20000011488 */
[----:B------:R-:W-:Y:S01]  /*5b20*/  IMAD R15, R86, R80, R15 ;  /* 0x00000050560f7224 */ /* 0x000fe200078e020f */
[----:B------:R-:W-:Y:S01]  /*5b30*/  I2IP.S8.S32.SAT R149, R9, R8, R149 ;  /* 0x0000000809957239 */ /* 0x000fe20000001495 */
[-C--:B------:R-:W-:Y:S01]  /*5b40*/  IMAD R0, R81, R80.reuse, R0 ;  /* 0x0000005051007224 */ /* 0x080fe200078e0200 */
[----:B------:R-:W-:Y:S01]  /*5b50*/  SHF.L.U32 R138, R91, 0x8, RZ ;  /* 0x000000085b8a7819 */ /* 0x000fe200000006ff */
[----:B------:R-:W-:Y:S01]  /*5b60*/  IMAD R2, R83, R80, R2 ;  /* 0x0000005053027224 */ /* 0x000fe200078e0202 */
[----:B------:R-:W-:Y:S01]  /*5b70*/  I2IP.S8.S32.SAT R150, R15, R14, RZ ;  /* 0x0000000e0f967239 */ /* 0x000fe200000014ff */
[C---:B------:R-:W-:Y:S01]  /*5b80*/  IMAD R22, R78.reuse, R26, RZ ;  /* 0x0000001a4e167224 */ /* 0x040fe200078e02ff */
[----:B------:R-:W-:Y:S01]  /*5b90*/  MOV R83, R137 ;  /* 0x0000008900537202 */ /* 0x000fe20000000f00 */
[C---:B------:R-:W-:Y:S01]  /*5ba0*/  IMAD R27, R78.reuse, R27, RZ ;  /* 0x0000001b4e1b7224 */ /* 0x040fe200078e02ff */
[----:B------:R-:W-:Y:S01]  /*5bb0*/  I2IP.S8.S32.SAT R150, R13, R12, R150 ;  /* 0x0000000c0d967239 */ /* 0x000fe20000001496 */
[C---:B------:R-:W-:Y:S01]  /*5bc0*/  IMAD R24, R78.reuse, R28, RZ ;  /* 0x0000001c4e187224 */ /* 0x040fe200078e02ff */
[----:B------:R-:W-:Y:S01]  /*5bd0*/  SHF.R.S32.HI R81, RZ, 0x18, R138 ;  /* 0x00000018ff517819 */ /* 0x000fe2000001148a */
[C---:B------:R-:W-:Y:S01]  /*5be0*/  IMAD R25, R78.reuse, R29, RZ ;  /* 0x0000001d4e197224 */ /* 0x040fe200078e02ff */
[----:B------:R-:W-:Y:S01]  /*5bf0*/  SHF.R.S32.HI R91, RZ, 0x18, R94 ;  /* 0x00000018ff5b7819 */ /* 0x000fe2000001145e */
[----:B------:R-:W-:Y:S01]  /*5c00*/  IMAD R26, R78, R30, RZ ;  /* 0x0000001e4e1a7224 */ /* 0x000fe200078e02ff */
[----:B------:R-:W-:Y:S01]  /*5c10*/  SHF.R.S32.HI R94, RZ, 0x18, R97 ;  /* 0x00000018ff5e7819 */ /* 0x000fe20000011461 */
[-C--:B------:R-:W-:Y:S01]  /*5c20*/  IMAD R3, R81, R80.reuse, R3 ;  /* 0x0000005051037224 */ /* 0x080fe200078e0203 */
[----:B------:R-:W-:Y:S01]  /*5c30*/  SHF.L.U32 R135, R92, 0x8, RZ ;  /* 0x000000085c877819 */ /* 0x000fe200000006ff */
[----:B------:R-:W-:Y:S01]  /*5c40*/  IMAD R19, R88, R80, R19 ;  /* 0x0000005058137224 */ /* 0x000fe200078e0213 */
[----:B------:R-:W-:Y:S01]  /*5c50*/  MOV R81, R134 ;  /* 0x0000008600517202 */ /* 0x000fe20000000f00 */
[-C--:B------:R-:W-:Y:S01]  /*5c60*/  IMAD R16, R83, R80.reuse, R16 ;  /* 0x0000005053107224 */ /* 0x080fe200078e0210 */
[----:B------:R-:W-:Y:S01]  /*5c70*/  SHF.R.S32.HI R85, RZ, 0x18, R135 ;  /* 0x00000018ff557819 */ /* 0x000fe20000011487 */
[-C--:B------:R-:W-:Y:S01]  /*5c80*/  IMAD R17, R82, R80.reuse, R17 ;  /* 0x0000005052117224 */ /* 0x080fe200078e0211 */
[----:B------:R-:W-:Y:S01]  /*5c90*/  I2IP.S8.S32.SAT R151, R19, R3, RZ ;  /* 0x0000000313977239 */ /* 0x000fe200000014ff */
[----:B------:R-:W-:Y:S01]  /*5ca0*/  IMAD R31, R78, R31, RZ ;  /* 0x0000001f4e1f7224 */ /* 0x000fe200078e02ff */
[----:B------:R-:W-:Y:S01]  /*5cb0*/  SHF.R.S32.HI R82, RZ, 0x18, R133 ;  /* 0x00000018ff527819 */ /* 0x000fe20000011485 */
[-C--:B------:R-:W-:Y:S01]  /*5cc0*/  IMAD R18, R85, R80.reuse, R18 ;  /* 0x0000005055127224 */ /* 0x080fe200078e0212 */
[----:B------:R-:W-:Y:S01]  /*5cd0*/  SHF.L.U32 R132, R93, 0x8, RZ ;  /* 0x000000085d847819 */ /* 0x000fe200000006ff */
[----:B------:R-:W-:Y:S01]  /*5ce0*/  IMAD R23, R89, R80, R23 ;  /* 0x0000005059177224 */ /* 0x000fe200078e0217 */
[----:B------:R-:W-:Y:S01]  /*5cf0*/  I2IP.S8.S32.SAT R151, R2, R0, R151 ;  /* 0x0000000002977239 */ /* 0x000fe20000001497 */
[-C--:B------:R-:W-:Y:S01]  /*5d00*/  IMAD R20, R81, R80.reuse, R20 ;  /* 0x0000005051147224 */ /* 0x080fe200078e0214 */
[----:B------:R-:W-:Y:S01]  /*5d10*/  SHF.R.S32.HI R81, RZ, 0x18, R132 ;  /* 0x00000018ff517819 */ /* 0x000fe20000011484 */
[----:B------:R-:W-:Y:S01]  /*5d20*/  IMAD R21, R82, R80, R21 ;  /* 0x0000005052157224 */ /* 0x000fe200078e0215 */
[----:B------:R-:W-:Y:S01]  /*5d30*/  I2IP.S8.S32.SAT R160, R23, R18, RZ ;  /* 0x0000001217a07239 */ /* 0x000fe200000014ff */
[----:B------:R-:W-:Y:S01]  /*5d40*/  IMAD R28, R78, R32, RZ ;  /* 0x000000204e1c7224 */ /* 0x000fe200078e02ff */
[----:B------:R-:W-:Y:S01]  /*5d50*/  MOV R83, R131 ;  /* 0x0000008300537202 */ /* 0x000fe20000000f00 */
[-C--:B------:R-:W-:Y:S01]  /*5d60*/  IMAD R22, R81, R80.reuse, R22 ;  /* 0x0000005051167224 */ /* 0x080fe200078e0216 */
[----:B------:R-:W-:Y:S01]  /*5d70*/  SHF.R.S32.HI R82, RZ, 0x18, R130 ;  /* 0x00000018ff527819 */ /* 0x000fe20000011482 */
[-C--:B------:R-:W-:Y:S01]  /*5d80*/  IMAD R27, R90, R80.reuse, R27 ;  /* 0x000000505a1b7224 */ /* 0x080fe200078e021b */
[----:B------:R-:W-:Y:S01]  /*5d90*/  SHF.R.S32.HI R85, RZ, 0x18, R129 ;  /* 0x00000018ff557819 */ /* 0x000fe20000011481 */
[-C--:B------:R-:W-:Y:S01]  /*5da0*/  IMAD R24, R83, R80.reuse, R24 ;  /* 0x0000005053187224 */ /* 0x080fe200078e0218 */
[----:B------:R1:W-:Y:S01]  /*5db0*/  STS.128 [R180+UR43+0x2200], R148 ;  /* 0x00220094b4007988 */ /* 0x0003e20008000c2b */
[-C--:B------:R-:W-:Y:S01]  /*5dc0*/  IMAD R25, R82, R80.reuse, R25 ;  /* 0x0000005052197224 */ /* 0x080fe200078e0219 */
[----:B------:R-:W-:Y:S01]  /*5dd0*/  SHF.L.U32 R126, R95, 0x8, RZ ;  /* 0x000000085f7e7819 */ /* 0x000fe200000006ff */
[----:B------:R-:W-:Y:S01]  /*5de0*/  IMAD R26, R85, R80, R26 ;  /* 0x00000050551a7224 */ /* 0x000fe200078e021a */
[----:B------:R-:W-:Y:S01]  /*5df0*/  I2IP.S8.S32.SAT R160, R17, R16, R160 ;  /* 0x0000001011a07239 */ /* 0x000fe200000014a0 */
[----:B------:R-:W-:Y:S01]  /*5e00*/  IMAD.MOV.U32 R81, RZ, RZ, R128 ;  /* 0x000000ffff517224 */ /* 0x000fe200078e0080 */
[----:B------:R-:W-:Y:S01]  /*5e10*/  SHF.R.S32.HI R82, RZ, 0x18, R127 ;  /* 0x00000018ff527819 */ /* 0x000fe2000001147f */
[C---:B------:R-:W-:Y:S01]  /*5e20*/  IMAD R29, R78.reuse, R33, RZ ;  /* 0x000000214e1d7224 */ /* 0x040fe200078e02ff */
[----:B------:R-:W-:Y:S01]  /*5e30*/  I2IP.S8.S32.SAT R161, R27, R22, RZ ;  /* 0x000000161ba17239 */ /* 0x000fe200000014ff */
[----:B------:R-:W-:Y:S01]  /*5e40*/  IMAD R31, R91, R80, R31 ;  /* 0x000000505b1f7224 */ /* 0x000fe200078e021f */
[----:B------:R-:W-:Y:S01]  /*5e50*/  SHF.R.S32.HI R83, RZ, 0x18, R126 ;  /* 0x00000018ff537819 */ /* 0x000fe2000001147e */
[C---:B------:R-:W-:Y:S01]  /*5e60*/  IMAD R30, R78.reuse, R34, RZ ;  /* 0x000000224e1e7224 */ /* 0x040fe200078e02ff */
[----:B------:R-:W-:Y:S01]  /*5e70*/  I2IP.S8.S32.SAT R161, R21, R20, R161 ;  /* 0x0000001415a17239 */ /* 0x000fe200000014a1 */
[----:B------:R-:W-:Y:S01]  /*5e80*/  IMAD R28, R81, R80, R28 ;  /* 0x00000050511c7224 */ /* 0x000fe200078e021c */
[----:B------:R-:W-:Y:S01]  /*5e90*/  SHF.R.S32.HI R92, RZ, 0x18, R95 ;  /* 0x00000018ff5c7819 */ /* 0x000fe2000001145f */
[----:B------:R-:W-:Y:S01]  /*5ea0*/  IMAD R35, R78, R35, RZ ;  /* 0x000000234e237224 */ /* 0x000fe200078e02ff */
[----:B------:R-:W-:Y:S01]  /*5eb0*/  I2IP.S8.S32.SAT R162, R31, R26, RZ ;  /* 0x0000001a1fa27239 */ /* 0x000fe200000014ff */
[----:B------:R-:W-:Y:S01]  /*5ec0*/  IMAD R29, R82, R80, R29 ;  /* 0x00000050521d7224 */ /* 0x000fe200078e021d */
[----:B------:R-:W-:Y:S01]  /*5ed0*/  MOV R81, R125 ;  /* 0x0000007d00517202 */ /* 0x000fe20000000f00 */
[----:B------:R-:W-:Y:S01]  /*5ee0*/  IMAD R32, R78, R36, RZ ;  /* 0x000000244e207224 */ /* 0x000fe200078e02ff */
[----:B------:R-:W-:Y:S01]  /*5ef0*/  I2IP.S8.S32.SAT R162, R25, R24, R162 ;  /* 0x0000001819a27239 */ /* 0x000fe200000014a2 */
[-C--:B------:R-:W-:Y:S01]  /*5f00*/  IMAD R30, R83, R80.reuse, R30 ;  /* 0x00000050531e7224 */ /* 0x080fe200078e021e */
[----:B------:R-:W-:Y:S01]  /*5f10*/  SHF.L.U32 R123, R96, 0x8, RZ ;  /* 0x00000008607b7819 */ /* 0x000fe200000006ff */
[----:B------:R-:W-:Y:S01]  /*5f20*/  IMAD R35, R92, R80, R35 ;  /* 0x000000505c237224 */ /* 0x000fe200078e0223 */
[----:B------:R-:W-:Y:S01]  /*5f30*/  SHF.R.S32.HI R82, RZ, 0x18, R124 ;  /* 0x00000018ff527819 */ /* 0x000fe2000001147c */
[C---:B------:R-:W-:Y:S01]  /*5f40*/  IMAD R33, R78.reuse, R37, RZ ;  /* 0x000000254e217224 */ /* 0x040fe200078e02ff */
[----:B------:R-:W-:Y:S01]  /*5f50*/  MOV R83, R122 ;  /* 0x0000007a00537202 */ /* 0x000fe20000000f00 */
[----:B------:R-:W-:Y:S01]  /*5f60*/  IMAD R32, R81, R80, R32 ;  /* 0x0000005051207224 */ /* 0x000fe200078e0220 */
[----:B------:R-:W-:Y:S01]  /*5f70*/  SHF.R.S32.HI R81, RZ, 0x18, R123 ;  /* 0x00000018ff517819 */ /* 0x000fe2000001147b */
[C---:B------:R-:W-:Y:S01]  /*5f80*/  IMAD R34, R78.reuse, R38, RZ ;  /* 0x000000264e227224 */ /* 0x040fe200078e02ff */
[----:B------:R-:W-:Y:S01]  /*5f90*/  SHF.R.S32.HI R93, RZ, 0x18, R96 ;  /* 0x00000018ff5d7819 */ /* 0x000fe20000011460 */
[----:B------:R-:W-:Y:S01]  /*5fa0*/  IMAD R39, R78, R39, RZ ;  /* 0x000000274e277224 */ /* 0x000fe200078e02ff */
[----:B------:R-:W-:Y:S01]  /*5fb0*/  I2IP.S8.S32.SAT R163, R35, R30, RZ ;  /* 0x0000001e23a37239 */ /* 0x000fe200000014ff */
[----:B------:R-:W-:Y:S01]  /*5fc0*/  IMAD R33, R82, R80, R33 ;  /* 0x0000005052217224 */ /* 0x000fe200078e0221 */
[----:B------:R-:W-:Y:S01]  /*5fd0*/  SHF.L.U32 R120, R97, 0x8, RZ ;  /* 0x0000000861787819 */ /* 0x000fe200000006ff */
[C---:B------:R-:W-:Y:S01]  /*5fe0*/  IMAD R36, R78.reuse, R40, RZ ;  /* 0x000000284e247224 */ /* 0x040fe200078e02ff */
[----:B------:R-:W-:Y:S01]  /*5ff0*/  I2IP.S8.S32.SAT R163, R29, R28, R163 ;  /* 0x0000001c1da37239 */ /* 0x000fe200000014a3 */
[-C--:B------:R-:W-:Y:S01]  /*6000*/  IMAD R34, R81, R80.reuse, R34 ;  /* 0x0000005051227224 */ /* 0x080fe200078e0222 */
[----:B------:R-:W-:Y:S01]  /*6010*/  SHF.R.S32.HI R82, RZ, 0x18, R121 ;  /* 0x00000018ff527819 */ /* 0x000fe20000011479 */
[C---:B------:R-:W-:Y:S01]  /*6020*/  IMAD R37, R78.reuse, R41, RZ ;  /* 0x000000294e257224 */ /* 0x040fe200078e02ff */
[----:B------:R-:W-:Y:S01]  /*6030*/  MOV R81, R119 ;  /* 0x0000007700517202 */ /* 0x000fe20000000f00 */
[----:B------:R-:W-:Y:S01]  /*6040*/  IMAD R39, R93, R80, R39 ;  /* 0x000000505d277224 */ /* 0x000fe200078e0227 */
[----:B------:R-:W-:Y:S01]  /*6050*/  SHF.R.S32.HI R85, RZ, 0x18, R120 ;  /* 0x00000018ff557819 */ /* 0x000fe20000011478 */
[C---:B------:R-:W-:Y:S01]  /*6060*/  IMAD R38, R78.reuse, R42, RZ ;  /* 0x0000002a4e267224 */ /* 0x040fe200078e02ff */
[----:B------:R1:W-:Y:S01]  /*6070*/  STS.128 [R179+0x2200], R160 ;  /* 0x002200a0b3007388 */ /* 0x0003e20000000c00 */
[----:B------:R-:W-:Y:S01]  /*6080*/  IMAD R36, R83, R80, R36 ;  /* 0x0000005053247224 */ /* 0x000fe200078e0224 */
[----:B------:R-:W-:Y:S01]  /*6090*/  I2IP.S8.S32.SAT R172, R39, R34, RZ ;  /* 0x0000002227ac7239 */ /* 0x000fe200000014ff */
[----:B------:R-:W-:Y:S01]  /*60a0*/  IMAD R43, R78, R43, RZ ;  /* 0x0000002b4e2b7224 */ /* 0x000fe200078e02ff */
[----:B------:R-:W-:Y:S01]  /*60b0*/  MOV R83, R116 ;  /* 0x0000007400537202 */ /* 0x000fe20000000f00 */
[----:B------:R-:W-:Y:S01]  /*60c0*/  IMAD R37, R82, R80, R37 ;  /* 0x0000005052257224 */ /* 0x000fe200078e0225 */
[----:B------:R-:W-:Y:S01]  /*60d0*/  I2IP.S8.S32.SAT R172, R33, R32, R172 ;  /* 0x0000002021ac7239 */ /* 0x000fe200000014ac */
[----:B------:R-:W-:Y:S01]  /*60e0*/  IMAD R40, R78, R44, RZ ;  /* 0x0000002c4e287224 */ /* 0x000fe200078e02ff */
[----:B------:R-:W-:Y:S01]  /*60f0*/  SHF.R.S32.HI R82, RZ, 0x18, R118 ;  /* 0x00000018ff527819 */ /* 0x000fe20000011476 */
[-C--:B------:R-:W-:Y:S01]  /*6100*/  IMAD R38, R85, R80.reuse, R38 ;  /* 0x0000005055267224 */ /* 0x080fe200078e0226 */
[----:B------:R-:W-:Y:S01]  /*6110*/  SHF.L.U32 R117, R98, 0x8, RZ ;  /* 0x0000000862757819 */ /* 0x000fe200000006ff */
[-C--:B------:R-:W-:Y:S01]  /*6120*/  IMAD R43, R94, R80.reuse, R43 ;  /* 0x000000505e2b7224 */ /* 0x080fe200078e022b */
[----:B------:R-:W-:Y:S01]  /*6130*/  SHF.R.S32.HI R95, RZ, 0x18, R98 ;  /* 0x00000018ff5f7819 */ /* 0x000fe20000011462 */
[C---:B------:R-:W-:Y:S01]  /*6140*/  IMAD R41, R78.reuse, R45, RZ ;  /* 0x0000002d4e297224 */ /* 0x040fe200078e02ff */
[----:B------:R-:W-:Y:S01]  /*6150*/  SHF.R.S32.HI R85, RZ, 0x18, R114 ;  /* 0x00000018ff557819 */ /* 0x000fe20000011472 */
[----:B------:R-:W-:Y:S01]  /*6160*/  IMAD R40, R81, R80, R40 ;  /* 0x0000005051287224 */ /* 0x000fe200078e0228 */
[----:B------:R-:W-:Y:S01]  /*6170*/  SHF.R.S32.HI R81, RZ, 0x18, R117 ;  /* 0x00000018ff517819 */ /* 0x000fe20000011475 */
[C---:B------:R-:W-:Y:S01]  /*6180*/  IMAD R42, R78.reuse, R46, RZ ;  /* 0x0000002e4e2a7224 */ /* 0x040fe200078e02ff */
[----:B------:R-:W-:Y:S01]  /*6190*/  I2IP.S8.S32.SAT R173, R43, R38, RZ ;  /* 0x000000262bad7239 */ /* 0x000fe200000014ff */
[----:B------:R-:W-:Y:S01]  /*61a0*/  IMAD R47, R78, R47, RZ ;  /* 0x0000002f4e2f7224 */ /* 0x000fe200078e02ff */
[----:B------:R-:W-:Y:S01]  /*61b0*/  SHF.R.S32.HI R96, RZ, 0x18, R99 ;  /* 0x00000018ff607819 */ /* 0x000fe20000011463 */
[----:B------:R-:W-:Y:S01]  /*61c0*/  IMAD R41, R82, R80, R41 ;  /* 0x0000005052297224 */ /* 0x000fe200078e0229 */
[----:B------:R-:W-:Y:S01]  /*61d0*/  I2IP.S8.S32.SAT R173, R37, R36, R173 ;  /* 0x0000002425ad7239 */ /* 0x000fe200000014ad */
[C---:B------:R-:W-:Y:S01]  /*61e0*/  IMAD R44, R78.reuse, R48, RZ ;  /* 0x000000304e2c7224 */ /* 0x040fe200078e02ff */
[----:B------:R-:W-:Y:S01]  /*61f0*/  SHF.R.S32.HI R82, RZ, 0x18, R115 ;  /* 0x00000018ff527819 */ /* 0x000fe20000011473 */
[-C--:B------:R-:W-:Y:S01]  /*6200*/  IMAD R42, R81, R80.reuse, R42 ;  /* 0x00000050512a7224 */ /* 0x080fe200078e022a */
[----:B------:R-:W-:Y:S01]  /*6210*/  SHF.R.S32.HI R97, RZ, 0x18, R100 ;  /* 0x00000018ff617819 */ /* 0x000fe20000011464 */
[C---:B------:R-:W-:Y:S01]  /*6220*/  IMAD R45, R78.reuse, R49, RZ ;  /* 0x000000314e2d7224 */ /* 0x040fe200078e02ff */
[----:B------:R-:W-:Y:S01]  /*6230*/  SHF.R.S32.HI R98, RZ, 0x18, R101 ;  /* 0x00000018ff627819 */ /* 0x000fe20000011465 */
[----:B------:R-:W-:Y:S01]  /*6240*/  IMAD R47, R95, R80, R47 ;  /* 0x000000505f2f7224 */ /* 0x000fe200078e022f */
[----:B------:R-:W-:Y:S01]  /*6250*/  SHF.R.S32.HI R99, RZ, 0x18, R102 ;  /* 0x00000018ff637819 */ /* 0x000fe20000011466 */
[----:B------:R-:W-:Y:S01]  /*6260*/  IMAD R46, R78, R50, RZ ;  /* 0x000000324e2e7224 */ /* 0x000fe200078e02ff */
[----:B------:R-:W-:Y:S01]  /*6270*/  SHF.L.U32 R111, R100, 0x8, RZ ;  /* 0x00000008646f7819 */ /* 0x000fe200000006ff */
        /* <DEDUP_REMOVED lines=9> */
[----:B------:R-:W-:Y:S01]  /*6310*/  SHF.R.S32.HI R100, RZ, 0x18, R103 ;  /* 0x00000018ff647819 */ /* 0x000fe20000011467 */
[----:B------:R-:W-:Y:S01]  /*6320*/  IMAD.MOV.U32 R81, RZ, RZ, R113 ;  /* 0x000000ffff517224 */ /* 0x000fe200078e0071 */
[----:B------:R-:W-:Y:S01]  /*6330*/  SHF.L.U32 R108, R101, 0x8, RZ ;  /* 0x00000008656c7819 */ /* 0x000fe200000006ff */
[-C--:B------:R-:W-:Y:S01]  /*6340*/  IMAD R51, R96, R80.reuse, R51 ;  /* 0x0000005060337224 */ /* 0x080fe200078e0233 */
[----:B------:R-:W-:Y:S01]  /*6350*/  SHF.L.U32 R105, R102, 0x8, RZ ;  /* 0x0000000866697819 */ /* 0x000fe200000006ff */
[C---:B------:R-:W-:Y:S01]  /*6360*/  IMAD R49, R78.reuse, R53, RZ ;  /* 0x000000354e317224 */ /* 0x040fe200078e02ff */
[----:B------:R-:W-:Y:S01]  /*6370*/  SHF.L.U32 R102, R103, 0x10, RZ ;  /* 0x0000001067667819 */ /* 0x000fe200000006ff */
[----:B------:R-:W-:Y:S01]  /*6380*/  IMAD R48, R81, R80, R48 ;  /* 0x0000005051307224 */ /* 0x000fe200078e0230 */
[----:B------:R-:W-:Y:S01]  /*6390*/  SHF.R.S32.HI R81, RZ, 0x18, R111 ;  /* 0x00000018ff517819 */ /* 0x000fe2000001146f */
[C---:B------:R-:W-:Y:S01]  /*63a0*/  IMAD R50, R78.reuse, R54, RZ ;  /* 0x000000364e327224 */ /* 0x040fe200078e02ff */
[----:B------:R-:W-:Y:S01]  /*63b0*/  I2IP.S8.S32.SAT R175, R51, R46, RZ ;  /* 0x0000002e33af7239 */ /* 0x000fe200000014ff */
[----:B------:R-:W-:Y:S01]  /*63c0*/  IMAD R55, R78, R55, RZ ;  /* 0x000000374e377224 */ /* 0x000fe200078e02ff */
[----:B------:R-:W-:Y:S01]  /*63d0*/  SHF.L.U32 R101, R103, 0x8, RZ ;  /* 0x0000000867657819 */ /* 0x000fe200000006ff */
[----:B------:R-:W-:Y:S01]  /*63e0*/  IMAD R49, R82, R80, R49 ;  /* 0x0000005052317224 */ /* 0x000fe200078e0231 */
[----:B------:R-:W-:Y:S01]  /*63f0*/  I2IP.S8.S32.SAT R175, R45, R44, R175 ;  /* 0x0000002c2daf7239 */ /* 0x000fe200000014af */
[C---:B------:R-:W-:Y:S01]  /*6400*/  IMAD R52, R78.reuse, R56, RZ ;  /* 0x000000384e347224 */ /* 0x040fe200078e02ff */
[----:B------:R-:W-:Y:S01]  /*6410*/  SHF.R.S32.HI R82, RZ, 0x18, R109 ;  /* 0x00000018ff527819 */ /* 0x000fe2000001146d */
[-C--:B------:R-:W-:Y:S01]  /*6420*/  IMAD R50, R81, R80.reuse, R50 ;  /* 0x0000005051327224 */ /* 0x080fe200078e0232 */
[----:B------:R-:W-:Y:S01]  /*6430*/  SHF.R.S32.HI R81, RZ, 0x18, R108 ;  /* 0x00000018ff517819 */ /* 0x000fe2000001146c */
[C---:B------:R-:W-:Y:S01]  /*6440*/  IMAD R53, R78.reuse, R57, RZ ;  /* 0x000000394e357224 */ /* 0x040fe200078e02ff */
[----:B------:R1:W-:Y:S01]  /*6450*/  STS.128 [R178+0x2200], R172 ;  /* 0x002200acb2007388 */ /* 0x0003e20000000c00 */
[----:B------:R-:W-:Y:S02]  /*6460*/  IMAD R55, R97, R80, R55 ;  /* 0x0000005061377224 */ /* 0x000fe400078e0237 */
[C---:B------:R-:W-:Y:S02]  /*6470*/  IMAD R54, R78.reuse, R58, RZ ;  /* 0x0000003a4e367224 */ /* 0x040fe400078e02ff */
[----:B------:R-:W-:Y:S01]  /*6480*/  IMAD R52, R83, R80, R52 ;  /* 0x0000005053347224 */ /* 0x000fe200078e0234 */
[----:B------:R-:W-:Y:S01]  /*6490*/  I2IP.S8.S32.SAT R192, R55, R50, RZ ;  /* 0x0000003237c07239 */ /* 0x000fe200000014ff */
[----:B------:R-:W-:Y:S01]  /*64a0*/  IMAD R59, R78, R59, RZ ;  /* 0x0000003b4e3b7224 */ /* 0x000fe200078e02ff */
[----:B------:R-:W-:Y:S01]  /*64b0*/  MOV R83, R107 ;  /* 0x0000006b00537202 */ /* 0x000fe20000000f00 */
[----:B------:R-:W-:Y:S01]  /*64c0*/  IMAD R53, R82, R80, R53 ;  /* 0x0000005052357224 */ /* 0x000fe200078e0235 */
[----:B------:R-:W-:Y:S01]  /*64d0*/  I2IP.S8.S32.SAT R192, R49, R48, R192 ;  /* 0x0000003031c07239 */ /* 0x000fe200000014c0 */
[C---:B------:R-:W-:Y:S01]  /*64e0*/  IMAD R56, R78.reuse, R60, RZ ;  /* 0x0000003c4e387224 */ /* 0x040fe200078e02ff */
[----:B------:R-:W-:Y:S01]  /*64f0*/  SHF.R.S32.HI R82, RZ, 0x18, R106 ;  /* 0x00000018ff527819 */ /* 0x000fe2000001146a */
[-C--:B------:R-:W-:Y:S01]  /*6500*/  IMAD R54, R81, R80.reuse, R54 ;  /* 0x0000005051367224 */ /* 0x080fe200078e0236 */
[----:B------:R-:W-:Y:S01]  /*6510*/  SHF.R.S32.HI R81, RZ, 0x18, R105 ;  /* 0x00000018ff517819 */ /* 0x000fe20000011469 */
[----:B------:R-:W-:Y:S02]  /*6520*/  IMAD R57, R78, R61, RZ ;  /* 0x0000003d4e397224 */ /* 0x000fe400078e02ff */
[----:B------:R-:W-:Y:S02]  /*6530*/  IMAD R59, R98, R80, R59 ;  /* 0x00000050623b7224 */ /* 0x000fe400078e023b */
[C---:B------:R-:W-:Y:S02]  /*6540*/  IMAD R58, R78.reuse, R62, RZ ;  /* 0x0000003e4e3a7224 */ /* 0x040fe400078e02ff */
[----:B------:R-:W-:Y:S01]  /*6550*/  IMAD R56, R83, R80, R56 ;  /* 0x0000005053387224 */ /* 0x000fe200078e0238 */
[----:B------:R-:W-:Y:S01]  /*6560*/  I2IP.S8.S32.SAT R193, R59, R54, RZ ;  /* 0x000000363bc17239 */ /* 0x000fe200000014ff */
[----:B------:R-:W-:Y:S01]  /*6570*/  IMAD R63, R78, R63, RZ ;  /* 0x0000003f4e3f7224 */ /* 0x000fe200078e02ff */
[----:B------:R-:W-:Y:S01]  /*6580*/  MOV R83, R104 ;  /* 0x0000006800537202 */ /* 0x000fe20000000f00 */
[----:B------:R-:W-:Y:S01]  /*6590*/  IMAD R57, R82, R80, R57 ;  /* 0x0000005052397224 */ /* 0x000fe200078e0239 */
[----:B------:R-:W-:Y:S01]  /*65a0*/  SHF.R.S32.HI R82, RZ, 0x18, R102 ;  /* 0x00000018ff527819 */ /* 0x000fe20000011466 */
[C---:B------:R-:W-:Y:S01]  /*65b0*/  IMAD R60, R78.reuse, R64, RZ ;  /* 0x000000404e3c7224 */ /* 0x040fe200078e02ff */
[----:B------:R-:W-:Y:S01]  /*65c0*/  I2IP.S8.S32.SAT R193, R53, R52, R193 ;  /* 0x0000003435c17239 */ /* 0x000fe200000014c1 */
[-C--:B------:R-:W-:Y:S01]  /*65d0*/  IMAD R58, R81, R80.reuse, R58 ;  /* 0x00000050513a7224 */ /* 0x080fe200078e023a */
[----:B------:R-:W-:Y:S01]  /*65e0*/  SHF.R.S32.HI R81, RZ, 0x18, R101 ;  /* 0x00000018ff517819 */ /* 0x000fe20000011465 */
[C---:B------:R-:W-:Y:S02]  /*65f0*/  IMAD R61, R78.reuse, R65, RZ ;  /* 0x000000414e3d7224 */ /* 0x040fe400078e02ff */
[-C--:B------:R-:W-:Y:S02]  /*6600*/  IMAD R63, R99, R80.reuse, R63 ;  /* 0x00000050633f7224 */ /* 0x080fe400078e023f */
[----:B------:R-:W-:Y:S02]  /*6610*/  IMAD R60, R83, R80, R60 ;  /* 0x00000050533c7224 */ /* 0x000fe400078e023c */
[----:B------:R-:W-:Y:S01]  /*6620*/  IMAD R62, R78, R66, RZ ;  /* 0x000000424e3e7224 */ /* 0x000fe200078e02ff */
[----:B------:R-:W-:Y:S01]  /*6630*/  I2IP.S8.S32.SAT R194, R63, R58, RZ ;  /* 0x0000003a3fc27239 */ /* 0x000fe200000014ff */
[----:B------:R-:W-:Y:S02]  /*6640*/  IMAD R61, R82, R80, R61 ;  /* 0x00000050523d7224 */ /* 0x000fe400078e023d */
[----:B------:R-:W-:Y:S01]  /*6650*/  IMAD R67, R78, R67, RZ ;  /* 0x000000434e437224 */ /* 0x000fe200078e02ff */
[----:B------:R-:W-:Y:S01]  /*6660*/  I2IP.S8.S32.SAT R194, R57, R56, R194 ;  /* 0x0000003839c27239 */ /* 0x000fe200000014c2 */
[-C--:B------:R-:W-:Y:S02]  /*6670*/  IMAD R62, R81, R80.reuse, R62 ;  /* 0x00000050513e7224 */ /* 0x080fe400078e023e */
[----:B------:R-:W-:Y:S05]  /*6680*/  IMAD R67, R100, R80, R67 ;  /* 0x0000005064437224 */ /* 0x000fea00078e0243 */
[----:B------:R-:W-:Y:S04]  /*6690*/  I2IP.S8.S32.SAT R189, R67, R62, RZ ;  /* 0x0000003e43bd7239 */ /* 0x000fe800000014ff */
[----:B------:R-:W-:Y:S02]  /*66a0*/  I2IP.S8.S32.SAT R195, R61, R60, R189 ;  /* 0x0000003c3dc37239 */ /* 0x000fe400000014bd */
[----:B------:R-:W-:Y:S03]  /*66b0*/  IADD3 R189, PT, PT, R76, 0x1, RZ ;  /* 0x000000014cbd7810 */ /* 0x000fe60007ffe0ff */
[----:B------:R1:W-:Y:S01]  /*66c0*/  STS.128 [R177+0x2200], R192 ;  /* 0x002200c0b1007388 */ /* 0x0003e20000000c00 */
[----:B------:R-:W-:Y:S01]  /*66d0*/  @!PT LDS RZ, [RZ] ;  /* 0x00000000fffff984 */ /* 0x000fe20000000800 */
[----:B------:R-:W-:Y:S01]  /*66e0*/  @!PT LDS RZ, [RZ] ;  /* 0x00000000fffff984 */ /* 0x000fe20000000800 */
[----:B------:R-:W-:Y:S01]  /*66f0*/  @!PT LDS RZ, [RZ] ;  /* 0x00000000fffff984 */ /* 0x000fe20000000800 */
[----:B------:R-:W-:Y:S01]  /*6700*/  @!PT LDS RZ, [RZ] ;  /* 0x00000000fffff984 */ /* 0x000fe20000000800 */
[----:B------:R3:W-:Y:S07]  /*6710*/  MEMBAR.ALL.CTA ;  /* 0x0000000000007992 */ /* 0x0007ee0000008000 */
[----:B---3--:R-:W3:Y:S02]  /*6720*/  FENCE.VIEW.ASYNC.S ;  /* 0x00000000000073c6 */ /* 0x008ee40000000000 */
[----:B---3--:R-:W-:Y:S06]  /*6730*/  BAR.SYNC.DEFER_BLOCKING 0x1, 0x80 ;  /* 0x0042000000007b1d */ /* 0x008fec0000010000 */
[----:B------:R-:W-:Y:S05]  /*6740*/  @P0 BRA `(.L_x_91) ;  /* 0x0000000000340947 */ /* 0x000fea0003800000 */
[----:B------:R-:W-:Y:S01]  /*6750*/  UIADD3 UR12, UPT, UPT, UR43, 0x2200, URZ ;  /* 0x000022002b0c7890 */ /* 0x000fe2000fffe0ff */
[----:B------:R-:W-:Y:S01]  /*6760*/  R2UR UR9, R165 ;  /* 0x00000000a50972ca */ /* 0x000fe200000e0000 */
[----:B------:R-:W-:Y:S01]  /*6770*/  UIADD3 UR10, UP0, UPT, UR46, 0x680, URZ ;  /* 0x000006802e0a7890 */ /* 0x000fe2000ff1e0ff */
[----:B------:R-:W-:Y:S01]  /*6780*/  R2UR UR8, R167 ;  /* 0x00000000a70872ca */ /* 0x000fe200000e0000 */
[----:B------:R-:W-:Y:S02]  /*6790*/  UMOV UR7, UR36 ;  /* 0x0000002400077c82 */ /* 0x000fe40008000000 */
[----:B------:R-:W-:Y:S01]  /*67a0*/  IMAD.U32 R186, RZ, RZ, UR12 ;  /* 0x0000000cffba7e24 */ /* 0x000fe2000f8e00ff */
[----:B------:R-:W-:Y:S04]  /*67b0*/  UIADD3.X UR11, UPT, UPT, URZ, UR47, URZ, UP0, !UPT ;  /* 0x0000002fff0b7290 */ /* 0x000fe800087fe4ff */
[----:B------:R-:W-:Y:S03]  /*67c0*/  R2UR UR4, R186 ;  /* 0x00000000ba0472ca */ /* 0x000fe600000e0000 */
[----:B------:R-:W-:Y:S02]  /*67d0*/  USHF.L.U32 UR5, UR9, 0x6, URZ ;  /* 0x0000000609057899 */ /* 0x000fe400080006ff */
[----:B------:R-:W-:Y:S09]  /*67e0*/  USHF.L.U32 UR6, UR8, 0x7, URZ ;  /* 0x0000000708067899 */ /* 0x000ff200080006ff */
[----:B------:R3:W-:Y:S01]  /*67f0*/  UTMASTG.3D [UR4], [UR10] ;  /* 0x000000040a0073b5 */ /* 0x0007e20008010000 */
[----:B------:R0:W-:Y:S01]  /*6800*/  UTMACMDFLUSH ;  /* 0x00000000000079b7 */ /* 0x0001e20000000000 */
[----:B---3--:R-:W-:Y:S04]  /*6810*/  DEPBAR.LE SB0, 0x0 ;  /* 0x000080000000791a */ /* 0x008fe80000000000 */
.L_x_91:
[----:B------:R-:W-:Y:S05]  /*6820*/  BSYNC.RECONVERGENT B0 ;  /* 0x0000000000007941 */ /* 0x000fea0003800200 */
.L_x_90:
[----:B------:R-:W-:Y:S01]  /*6830*/  BAR.SYNC.DEFER_BLOCKING 0x1, 0x80 ;  /* 0x0042000000007b1d */ /* 0x000fe20000010000 */
[----:B------:R-:W-:Y:S01]  /*6840*/  ISETP.NE.AND P2, PT, R187, RZ, PT ;  /* 0x000000ffbb00720c */ /* 0x000fe20003f45270 */
[----:B------:R-:W-:Y:S01]  /*6850*/  IMAD.IADD R165, R75, 0x1, R164 ;  /* 0x000000014ba57824 */ /* 0x000fe200078e02a4 */
[----:B------:R-:W-:Y:S01]  /*6860*/  ISETP.NE.AND P0, PT, R188, 0x2, PT ;  /* 0x00000002bc00780c */ /* 0x000fe20003f05270 */
[----:B------:R-:W-:Y:S01]  /*6870*/  IMAD.IADD R167, R77, 0x1, R166 ;  /* 0x000000014da77824 */ /* 0x000fe200078e02a6 */
[----:B------:R-:W-:Y:S02]  /*6880*/  ISETP.NE.AND P1, PT, R189, 0x4, PT ;  /* 0x00000004bd00780c */ /* 0x000fe40003f25270 */
[----:B------:R-:W-:Y:S02]  /*6890*/  SEL R3, RZ, 0x1, P0 ;  /* 0x00000001ff037807 */ /* 0x000fe40000000000 */
[----:B------:R-:W-:Y:S02]  /*68a0*/  SEL R0, RZ, 0x1, P1 ;  /* 0x00000001ff007807 */ /* 0x000fe40000800000 */
[----:B------:R-:W-:Y:S02]  /*68b0*/  LOP3.LUT R184, R184, R3, RZ, 0x3c, !PT ;  /* 0x00000003b8b87212 */ /* 0x000fe400078e3cff */
[----:B------:R-:W-:Y:S02]  /*68c0*/  LOP3.LUT R185, R185, R0, RZ, 0x3c, !PT ;  /* 0x00000000b9b97212 */ /* 0x000fe400078e3cff */
[----:B------:R-:W-:Y:S02]  /*68d0*/  @P2 R2UR UR36, R182 ;  /* 0x00000000b62422ca */ /* 0x000fe400000e0000 */
[----:B------:R-:W-:Y:S02]  /*68e0*/  SEL R188, R188, RZ, P0 ;  /* 0x000000ffbcbc7207 */ /* 0x000fe40000000000 */
[----:B------:R-:W-:Y:S01]  /*68f0*/  SEL R76, R189, RZ, P1 ;  /* 0x000000ffbd4c7207 */ /* 0x000fe20000800000 */
[----:B------:R-:W-:Y:S10]  /*6900*/  @P2 BRA `(.L_x_92) ;  /* 0xffffffdc00342947 */ /* 0x000ff4000383ffff */
[----:B------:R-:W-:Y:S05]  /*6910*/  EXIT ;  /* 0x000000000000794d */ /* 0x000fea0003800000 */
.L_x_19:
[----:B--2---:R2:W1:Y:S02]  /*6920*/  SYNCS.PHASECHK.TRANS64.TRYWAIT P0, [R3+URZ+0xb0], R2 ;  /* 0x0000b002030075a7 */ /* 0x00446400080011ff */
[----:B-1----:R-:W-:Y:S05]  /*6930*/  @!P0 NANOSLEEP.SYNCS 0x989680 ;  /* 0x009896800000895d */ /* 0x002fea0003900000 */
[----:B------:R-:W1:Y:S02]  /*6940*/  @!P0 SYNCS.PHASECHK.TRANS64 P0, [R3+URZ+0xb0], R2 ;  /* 0x0000b002030085a7 */ /* 0x000e6400080010ff */
[----:B-1----:R-:W-:Y:S05]  /*6950*/  @!P0 BRA `(.L_x_19) ;  /* 0xfffffffc00f08947 */ /* 0x002fea000383ffff */
[----:B------:R-:W-:Y:S05]  /*6960*/  BRA `(.L_x_93) ;  /* 0xffffffa800f87947 */ /* 0x000fea000383ffff */
.L_x_22:
[----:B-1----:R-:W-:-:S07]  /*6970*/  MOV R2, UR33 ;  /* 0x0000002100027c02 */ /* 0x002fce0008000f00 */
.L_x_94:
[----:B-1----:R1:W2:Y:S02]  /*6980*/  SYNCS.PHASECHK.TRANS64.TRYWAIT P0, [R2+URZ+0x10], R5 ;  /* 0x00001005020075a7 */ /* 0x0022a400080011ff */
[----:B--2---:R-:W-:Y:S05]  /*6990*/  @!P0 NANOSLEEP.SYNCS 0x989680 ;  /* 0x009896800000895d */ /* 0x004fea0003900000 */
[----:B------:R-:W2:Y:S02]  /*69a0*/  @!P0 SYNCS.PHASECHK.TRANS64 P0, [R2+URZ+0x10], R5 ;  /* 0x00001005020085a7 */ /* 0x000ea400080010ff */
[----:B--2---:R-:W-:Y:S05]  /*69b0*/  @!P0 BRA `(.L_x_94) ;  /* 0xfffffffc00f08947 */ /* 0x004fea000383ffff */
[----:B------:R-:W-:Y:S05]  /*69c0*/  BRA `(.L_x_21) ;  /* 0xffffffac00487947 */ /* 0x000fea000383ffff */
.L_x_28:
[----:B-1----:R-:W-:-:S07]  /*69d0*/  MOV R2, UR17 ;  /* 0x0000001100027c02 */ /* 0x002fce0008000f00 */
.L_x_95:
[----:B-1----:R1:W2:Y:S02]  /*69e0*/  SYNCS.PHASECHK.TRANS64.TRYWAIT P0, [R2+URZ+0x10], R5 ;  /* 0x00001005020075a7 */ /* 0x0022a400080011ff */
[----:B--2---:R-:W-:Y:S05]  /*69f0*/  @!P0 NANOSLEEP.SYNCS 0x989680 ;  /* 0x009896800000895d */ /* 0x004fea0003900000 */
[----:B------:R-:W2:Y:S02]  /*6a00*/  @!P0 SYNCS.PHASECHK.TRANS64 P0, [R2+URZ+0x10], R5 ;  /* 0x00001005020085a7 */ /* 0x000ea400080010ff */
[----:B--2---:R-:W-:Y:S05]  /*6a10*/  @!P0 BRA `(.L_x_95) ;  /* 0xfffffffc00f08947 */ /* 0x004fea000383ffff */
[----:B------:R-:W-:Y:S05]  /*6a20*/  BRA `(.L_x_27) ;  /* 0xffffffac00f07947 */ /* 0x000fea000383ffff */
.L_x_32:
[----:B-1----:R1:W2:Y:S02]  /*6a30*/  SYNCS.PHASECHK.TRANS64.TRYWAIT P0, [R2+URZ+0x40], R3 ;  /* 0x00004003020075a7 */ /* 0x0022a400080011ff */
[----:B--2---:R-:W-:Y:S05]  /*6a40*/  @!P0 NANOSLEEP.SYNCS 0x989680 ;  /* 0x009896800000895d */ /* 0x004fea0003900000 */
[----:B------:R-:W2:Y:S02]  /*6a50*/  @!P0 SYNCS.PHASECHK.TRANS64 P0, [R2+URZ+0x40], R3 ;  /* 0x00004003020085a7 */ /* 0x000ea400080010ff */
[----:B--2---:R-:W-:Y:S05]  /*6a60*/  @!P0 BRA `(.L_x_32) ;  /* 0xfffffffc00f08947 */ /* 0x004fea000383ffff */
[----:B------:R-:W-:Y:S05]  /*6a70*/  BRA `(.L_x_96) ;  /* 0xffffffb000807947 */ /* 0x000fea000383ffff */
.L_x_36:
[----:B----4-:R-:W-:-:S07]  /*6a80*/  MOV R0, UR4 ;  /* 0x0000000400007c02 */ /* 0x010fce0008000f00 */
.L_x_97:
[----:B-1----:R1:W2:Y:S02]  /*6a90*/  SYNCS.PHASECHK.TRANS64.TRYWAIT P0, [R0+URZ], R3 ;  /* 0x00000003000075a7 */ /* 0x0022a400080011ff */
[----:B--2---:R-:W-:Y:S05]  /*6aa0*/  @!P0 NANOSLEEP.SYNCS 0x989680 ;  /* 0x009896800000895d */ /* 0x004fea0003900000 */
[----:B------:R-:W2:Y:S02]  /*6ab0*/  @!P0 SYNCS.PHASECHK.TRANS64 P0, [R0+URZ], R3 ;  /* 0x00000003000085a7 */ /* 0x000ea400080010ff */
[----:B--2---:R-:W-:Y:S05]  /*6ac0*/  @!P0 BRA `(.L_x_97) ;  /* 0xfffffffc00f08947 */ /* 0x004fea000383ffff */
[----:B------:R-:W-:Y:S05]  /*6ad0*/  BRA `(.L_x_98) ;  /* 0xffffffb400f07947 */ /* 0x000fea000383ffff */
.L_x_39:
[----:B-1----:R1:W2:Y:S02]  /*6ae0*/  SYNCS.PHASECHK.TRANS64.TRYWAIT P0, [R0+URZ+0xa0], R5 ;  /* 0x0000a005000075a7 */ /* 0x0022a400080011ff */
[----:B--2---:R-:W-:Y:S05]  /*6af0*/  @!P0 NANOSLEEP.SYNCS 0x989680 ;  /* 0x009896800000895d */ /* 0x004fea0003900000 */
[----:B------:R-:W2:Y:S02]  /*6b00*/  @!P0 SYNCS.PHASECHK.TRANS64 P0, [R0+URZ+0xa0], R5 ;  /* 0x0000a005000085a7 */ /* 0x000ea400080010ff */
[----:B--2---:R-:W-:Y:S05]  /*6b10*/  @!P0 BRA `(.L_x_39) ;  /* 0xfffffffc00f08947 */ /* 0x004fea000383ffff */
[----:B------:R-:W-:Y:S05]  /*6b20*/  BRA `(.L_x_99) ;  /* 0xffffffb8004c7947 */ /* 0x000fea000383ffff */
.L_x_40:
[----:B------:R-:W-:-:S07]  /*6b30*/  MOV R0, UR5 ;  /* 0x0000000500007c02 */ /* 0x000fce0008000f00 */
.L_x_100:
[----:B-1----:R1:W2:Y:S02]  /*6b40*/  SYNCS.PHASECHK.TRANS64.TRYWAIT P0, [R0+URZ+0x50], R5 ;  /* 0x00005005000075a7 */ /* 0x0022a400080011ff */
[----:B--2---:R-:W-:Y:S05]  /*6b50*/  @!P0 NANOSLEEP.SYNCS 0x989680 ;  /* 0x009896800000895d */ /* 0x004fea0003900000 */
[----:B------:R-:W2:Y:S02]  /*6b60*/  @!P0 SYNCS.PHASECHK.TRANS64 P0, [R0+URZ+0x50], R5 ;  /* 0x00005005000085a7 */ /* 0x000ea400080010ff */
[----:B--2---:R-:W-:Y:S05]  /*6b70*/  @!P0 BRA `(.L_x_100) ;  /* 0xfffffffc00f08947 */ /* 0x004fea000383ffff */
[----:B------:R-:W-:Y:S05]  /*6b80*/  BRA `(.L_x_101) ;  /* 0xffffffb8005c7947 */ /* 0x000fea000383ffff */
.L_x_41:
[----:B-1----:R1:W2:Y:S02]  /*6b90*/  SYNCS.PHASECHK.TRANS64.TRYWAIT P1, [R0+URZ+0x40], R5 ;  /* 0x00004005000075a7 */ /* 0x0022a400080211ff */
[----:B--2---:R-:W-:Y:S05]  /*6ba0*/  @!P1 NANOSLEEP.SYNCS 0x989680 ;  /* 0x009896800000995d */ /* 0x004fea0003900000 */
[----:B------:R-:W2:Y:S02]  /*6bb0*/  @!P1 SYNCS.PHASECHK.TRANS64 P1, [R0+URZ+0x40], R5 ;  /* 0x00004005000095a7 */ /* 0x000ea400080210ff */
[----:B--2---:R-:W-:Y:S05]  /*6bc0*/  @!P1 BRA `(.L_x_41) ;  /* 0xfffffffc00f09947 */ /* 0x004fea000383ffff */
[----:B------:R-:W-:Y:S05]  /*6bd0*/  BRA `(.L_x_102) ;  /* 0xffffffb8008c7947 */ /* 0x000fea000383ffff */
.L_x_44:
[----:B------:R-:W-:-:S07]  /*6be0*/  MOV R0, UR5 ;  /* 0x0000000500007c02 */ /* 0x000fce0008000f00 */
.L_x_103:
[----:B-1----:R1:W2:Y:S02]  /*6bf0*/  SYNCS.PHASECHK.TRANS64.TRYWAIT P0, [R0+URZ+0x50], R3 ;  /* 0x00005003000075a7 */ /* 0x0022a400080011ff */
[----:B--2---:R-:W-:Y:S05]  /*6c00*/  @!P0 NANOSLEEP.SYNCS 0x989680 ;  /* 0x009896800000895d */ /* 0x004fea0003900000 */
[----:B------:R-:W2:Y:S02]  /*6c10*/  @!P0 SYNCS.PHASECHK.TRANS64 P0, [R0+URZ+0x50], R3 ;  /* 0x00005003000085a7 */ /* 0x000ea400080010ff */
[----:B--2---:R-:W-:Y:S05]  /*6c20*/  @!P0 BRA `(.L_x_103) ;  /* 0xfffffffc00f08947 */ /* 0x004fea000383ffff */
[----:B------:R-:W-:Y:S05]  /*6c30*/  BRA `(.L_x_43) ;  /* 0xffffffb800e07947 */ /* 0x000fea000383ffff */
.L_x_51:
[----:B-1----:R1:W2:Y:S02]  /*6c40*/  SYNCS.PHASECHK.TRANS64.TRYWAIT P1, [R0+URZ+0x40], R5 ;  /* 0x00004005000075a7 */ /* 0x0022a400080211ff */
[----:B--2---:R-:W-:Y:S05]  /*6c50*/  @!P1 NANOSLEEP.SYNCS 0x989680 ;  /* 0x009896800000995d */ /* 0x004fea0003900000 */
[----:B------:R-:W2:Y:S02]  /*6c60*/  @!P1 SYNCS.PHASECHK.TRANS64 P1, [R0+URZ+0x40], R5 ;  /* 0x00004005000095a7 */ /* 0x000ea400080210ff */
[----:B--2---:R-:W-:Y:S05]  /*6c70*/  @!P1 BRA `(.L_x_51) ;  /* 0xfffffffc00f09947 */ /* 0x004fea000383ffff */
[----:B------:R-:W-:Y:S05]  /*6c80*/  BRA `(.L_x_104) ;  /* 0xffffffc000507947 */ /* 0x000fea000383ffff */
.L_x_52:
[----:B------:R-:W-:-:S07]  /*6c90*/  MOV R3, UR7 ;  /* 0x0000000700037c02 */ /* 0x000fce0008000f00 */
.L_x_105:
[----:B-1----:R1:W2:Y:S02]  /*6ca0*/  SYNCS.PHASECHK.TRANS64.TRYWAIT P0, [R3+URZ+0x80], R0 ;  /* 0x00008000030075a7 */ /* 0x0022a400080011ff */
[----:B--2---:R-:W-:Y:S05]  /*6cb0*/  @!P0 NANOSLEEP.SYNCS 0x989680 ;  /* 0x009896800000895d */ /* 0x004fea0003900000 */
[----:B------:R-:W2:Y:S02]  /*6cc0*/  @!P0 SYNCS.PHASECHK.TRANS64 P0, [R3+URZ+0x80], R0 ;  /* 0x00008000030085a7 */ /* 0x000ea400080010ff */
[----:B--2---:R-:W-:Y:S05]  /*6cd0*/  @!P0 BRA `(.L_x_105) ;  /* 0xfffffffc00f08947 */ /* 0x004fea000383ffff */
[----:B------:R-:W-:Y:S05]  /*6ce0*/  BRA `(.L_x_106) ;  /* 0xffffffc000887947 */ /* 0x000fea000383ffff */
.L_x_55:
[----:B------:R-:W-:Y:S07]  /*6cf0*/  MOV R0, UR6 ;  /* 0x0000000600007c02 */ /* 0x000fee0008000f00 */
.L_x_107:
[----:B-1----:R1:W2:Y:S02]  /*6d00*/  SYNCS.PHASECHK.TRANS64.TRYWAIT P0, [R0+URZ], R3 ;  /* 0x00000003000075a7 */ /* 0x0022a400080011ff */
[----:B--2---:R-:W-:Y:S05]  /*6d10*/  @!P0 NANOSLEEP.SYNCS 0x989680 ;  /* 0x009896800000895d */ /* 0x004fea0003900000 */
[----:B------:R-:W2:Y:S02]  /*6d20*/  @!P0 SYNCS.PHASECHK.TRANS64 P0, [R0+URZ], R3 ;  /* 0x00000003000085a7 */ /* 0x000ea400080010ff */
[----:B--2---:R-:W-:Y:S05]  /*6d30*/  @!P0 BRA `(.L_x_107) ;  /* 0xfffffffc00f08947 */ /* 0x004fea000383ffff */
[----:B------:R-:W-:Y:S05]  /*6d40*/  BRA `(.L_x_54) ;  /* 0xffffffc000a47947 */ /* 0x000fea000383ffff */
.L_x_58:
[----:B------:R-:W-:-:S07]  /*6d50*/  MOV R0, UR6 ;  /* 0x0000000600007c02 */ /* 0x000fce0008000f00 */
.L_x_108:
[----:B--2---:R2:W4:Y:S02]  /*6d60*/  SYNCS.PHASECHK.TRANS64.TRYWAIT P0, [R0+URZ], R3 ;  /* 0x00000003000075a7 */ /* 0x00452400080011ff */
[----:B----4-:R-:W-:Y:S05]  /*6d70*/  @!P0 NANOSLEEP.SYNCS 0x989680 ;  /* 0x009896800000895d */ /* 0x010fea0003900000 */
[----:B------:R-:W4:Y:S02]  /*6d80*/  @!P0 SYNCS.PHASECHK.TRANS64 P0, [R0+URZ], R3 ;  /* 0x00000003000085a7 */ /* 0x000f2400080010ff */
[----:B----4-:R-:W-:Y:S05]  /*6d90*/  @!P0 BRA `(.L_x_108) ;  /* 0xfffffffc00f08947 */ /* 0x010fea000383ffff */
[----:B------:R-:W-:Y:S05]  /*6da0*/  BRA `(.L_x_109) ;  /* 0xffffffc400807947 */ /* 0x000fea000383ffff */
.L_x_59:
[----:B------:R-:W-:-:S07]  /*6db0*/  MOV R0, UR6 ;  /* 0x0000000600007c02 */ /* 0x000fce0008000f00 */
.L_x_110:
[----:B-1----:R1:W2:Y:S02]  /*6dc0*/  SYNCS.PHASECHK.TRANS64.TRYWAIT P0, [R0+URZ], R3 ;  /* 0x00000003000075a7 */ /* 0x0022a400080011ff */
[----:B--2---:R-:W-:Y:S05]  /*6dd0*/  @!P0 NANOSLEEP.SYNCS 0x989680 ;  /* 0x009896800000895d */ /* 0x004fea0003900000 */
[----:B------:R-:W2:Y:S02]  /*6de0*/  @!P0 SYNCS.PHASECHK.TRANS64 P0, [R0+URZ], R3 ;  /* 0x00000003000085a7 */ /* 0x000ea400080010ff */
[----:B--2---:R-:W-:Y:S05]  /*6df0*/  @!P0 BRA `(.L_x_110) ;  /* 0xfffffffc00f08947 */ /* 0x004fea000383ffff */
[----:B------:R-:W-:Y:S05]  /*6e00*/  BRA `(.L_x_111) ;  /* 0xffffffc4008c7947 */ /* 0x000fea000383ffff */
.L_x_60:
[----:B------:R-:W-:-:S07]  /*6e10*/  MOV R0, UR6 ;  /* 0x0000000600007c02 */ /* 0x000fce0008000f00 */
.L_x_112:
[----:B-1----:R1:W2:Y:S02]  /*6e20*/  SYNCS.PHASECHK.TRANS64.TRYWAIT P0, [R0+URZ], R3 ;  /* 0x00000003000075a7 */ /* 0x0022a400080011ff */
[----:B--2---:R-:W-:Y:S05]  /*6e30*/  @!P0 NANOSLEEP.SYNCS 0x989680 ;  /* 0x009896800000895d */ /* 0x004fea0003900000 */
[----:B------:R-:W2:Y:S02]  /*6e40*/  @!P0 SYNCS.PHASECHK.TRANS64 P0, [R0+URZ], R3 ;  /* 0x00000003000085a7 */ /* 0x000ea400080010ff */
[----:B--2---:R-:W-:Y:S05]  /*6e50*/  @!P0 BRA `(.L_x_112) ;  /* 0xfffffffc00f08947 */ /* 0x004fea000383ffff */
[----:B------:R-:W-:Y:S05]  /*6e60*/  BRA `(.L_x_113) ;  /* 0xffffffc400987947 */ /* 0x000fea000383ffff */
.L_x_61:
[----:B------:R-:W-:-:S07]  /*6e70*/  MOV R0, UR7 ;  /* 0x0000000700007c02 */ /* 0x000fce0008000f00 */
.L_x_114:
[----:B-1----:R1:W2:Y:S02]  /*6e80*/  SYNCS.PHASECHK.TRANS64.TRYWAIT P0, [R0+URZ], R3 ;  /* 0x00000003000075a7 */ /* 0x0022a400080011ff */
[----:B--2---:R-:W-:Y:S05]  /*6e90*/  @!P0 NANOSLEEP.SYNCS 0x989680 ;  /* 0x009896800000895d */ /* 0x004fea0003900000 */
[----:B------:R-:W2:Y:S02]  /*6ea0*/  @!P0 SYNCS.PHASECHK.TRANS64 P0, [R0+URZ], R3 ;  /* 0x00000003000085a7 */ /* 0x000ea400080010ff */
[----:B--2---:R-:W-:Y:S05]  /*6eb0*/  @!P0 BRA `(.L_x_114) ;  /* 0xfffffffc00f08947 */ /* 0x004fea000383ffff */
[----:B------:R-:W-:Y:S05]  /*6ec0*/  BRA `(.L_x_115) ;  /* 0xffffffc400a47947 */ /* 0x000fea000383ffff */
.L_x_66:
[----:B---3--:R3:W1:Y:S02]  /*6ed0*/  SYNCS.PHASECHK.TRANS64.TRYWAIT P0, [R0+URZ+0x40], R3 ;  /* 0x00004003000075a7 */ /* 0x00866400080011ff */
[----:B-1----:R-:W-:Y:S05]  /*6ee0*/  @!P0 NANOSLEEP.SYNCS 0x989680 ;  /* 0x009896800000895d */ /* 0x002fea0003900000 */
[----:B------:R-:W1:Y:S02]  /*6ef0*/  @!P0 SYNCS.PHASECHK.TRANS64 P0, [R0+URZ+0x40], R3 ;  /* 0x00004003000085a7 */ /* 0x000e6400080010ff */
[----:B-1----:R-:W-:Y:S05]  /*6f00*/  @!P0 BRA `(.L_x_66) ;  /* 0xfffffffc00f08947 */ /* 0x002fea000383ffff */
[----:B------:R-:W-:Y:S05]  /*6f10*/  BRA `(.L_x_116) ;  /* 0xffffffc800a07947 */ /* 0x000fea000383ffff */
.L_x_69:
[----:B------:R-:W-:Y:S07]  /*6f20*/  MOV R0, UR6 ;  /* 0x0000000600007c02 */ /* 0x000fee0008000f00 */
.L_x_117:
[----:B-1----:R1:W3:Y:S02]  /*6f30*/  SYNCS.PHASECHK.TRANS64.TRYWAIT P0, [R0+URZ+0x38], R3 ;  /* 0x00003803000075a7 */ /* 0x0022e400080011ff */
[----:B---3--:R-:W-:Y:S05]  /*6f40*/  @!P0 NANOSLEEP.SYNCS 0x989680 ;  /* 0x009896800000895d */ /* 0x008fea0003900000 */
[----:B------:R-:W3:Y:S02]  /*6f50*/  @!P0 SYNCS.PHASECHK.TRANS64 P0, [R0+URZ+0x38], R3 ;  /* 0x00003803000085a7 */ /* 0x000ee400080010ff */
[----:B---3--:R-:W-:Y:S05]  /*6f60*/  @!P0 BRA `(.L_x_117) ;  /* 0xfffffffc00f08947 */ /* 0x008fea000383ffff */
[----:B------:R-:W-:Y:S05]  /*6f70*/  BRA `(.L_x_68) ;  /* 0xffffffcc008c7947 */ /* 0x000fea000383ffff */
.L_x_72:
[----:B------:R-:W-:Y:S07]  /*6f80*/  MOV R3, UR6 ;  /* 0x0000000600037c02 */ /* 0x000fee0008000f00 */
.L_x_118:
[----:B-1----:R1:W2:Y:S02]  /*6f90*/  SYNCS.PHASECHK.TRANS64.TRYWAIT P2, [R3+URZ+0x28], R26 ;  /* 0x0000281a030075a7 */ /* 0x0022a400080411ff */
[----:B--2---:R-:W-:Y:S05]  /*6fa0*/  @!P2 NANOSLEEP.SYNCS 0x989680 ;  /* 0x009896800000a95d */ /* 0x004fea0003900000 */
[----:B------:R-:W2:Y:S02]  /*6fb0*/  @!P2 SYNCS.PHASECHK.TRANS64 P2, [R3+URZ+0x28], R26 ;  /* 0x0000281a0300a5a7 */ /* 0x000ea400080410ff */
[----:B--2---:R-:W-:Y:S05]  /*6fc0*/  @!P2 BRA `(.L_x_118) ;  /* 0xfffffffc00f0a947 */ /* 0x004fea000383ffff */
[----:B------:R-:W-:Y:S05]  /*6fd0*/  BRA `(.L_x_119) ;  /* 0xffffffd000207947 */ /* 0x000fea000383ffff */
.L_x_75:
[----:B--2---:R2:W4:Y:S02]  /*6fe0*/  SYNCS.PHASECHK.TRANS64.TRYWAIT P0, [R0+URZ+0x40], R3 ;  /* 0x00004003000075a7 */ /* 0x00452400080011ff */
[----:B----4-:R-:W-:Y:S05]  /*6ff0*/  @!P0 NANOSLEEP.SYNCS 0x989680 ;  /* 0x009896800000895d */ /* 0x010fea0003900000 */
[----:B------:R-:W4:Y:S02]  /*7000*/  @!P0 SYNCS.PHASECHK.TRANS64 P0, [R0+URZ+0x40], R3 ;  /* 0x00004003000085a7 */ /* 0x000f2400080010ff */
[----:B----4-:R-:W-:Y:S05]  /*7010*/  @!P0 BRA `(.L_x_75) ;  /* 0xfffffffc00f08947 */ /* 0x010fea000383ffff */
[----:B------:R-:W-:Y:S05]  /*7020*/  BRA `(.L_x_120) ;  /* 0xffffffd400807947 */ /* 0x000fea000383ffff */
.L_x_86:
[----:B-1----:R-:W-:Y:S04]  /*7030*/  MOV R0, UR43 ;  /* 0x0000002b00007c02 */ /* 0x002fe80008000f00 */
[----:B------:R1:W2:Y:S03]  /*7040*/  SYNCS.PHASECHK.TRANS64.TRYWAIT P1, [R0+URZ+0x20], R3 ;  /* 0x00002003000075a7 */ /* 0x0002a600080211ff */
[----:B--2---:R-:W-:Y:S05]  /*7050*/  @!P1 NANOSLEEP.SYNCS 0x989680 ;  /* 0x009896800000995d */ /* 0x004fea0003900000 */
[----:B------:R-:W2:Y:S02]  /*7060*/  @!P1 SYNCS.PHASECHK.TRANS64 P1, [R0+URZ+0x20], R3 ;  /* 0x00002003000095a7 */ /* 0x000ea400080210ff */
[----:B--2---:R-:W-:Y:S05]  /*7070*/  @!P1 BRA `(.L_x_86) ;  /* 0xfffffffc00ec9947 */ /* 0x004fea000383ffff */
[----:B------:R-:W-:Y:S05]  /*7080*/  BRA `(.L_x_85) ;  /* 0xffffffe0007c7947 */ /* 0x000fea000383ffff */
.L_x_88:
[----:B------:R1:W1:Y:S02]  /*7090*/  SYNCS.PHASECHK.TRANS64.TRYWAIT P1, [R148+URZ+0x60], R5 ;  /* 0x00006005940075a7 */ /* 0x00026400080211ff */
[----:B-1----:R-:W-:Y:S05]  /*70a0*/  @!P1 NANOSLEEP.SYNCS 0x989680 ;  /* 0x009896800000995d */ /* 0x002fea0003900000 */
[----:B------:R-:W1:Y:S02]  /*70b0*/  @!P1 SYNCS.PHASECHK.TRANS64 P1, [R148+URZ+0x60], R5 ;  /* 0x00006005940095a7 */ /* 0x000e6400080210ff */
[----:B-1----:R-:W-:Y:S05]  /*70c0*/  @!P1 BRA `(.L_x_88) ;  /* 0xfffffffc00f09947 */ /* 0x002fea000383ffff */
[----:B------:R-:W-:Y:S05]  /*70d0*/  BRA `(.L_x_87) ;  /* 0xffffffe000c07947 */ /* 0x000fea000383ffff */
        .weak           $__internal_0_$__cuda_sm10x_tcgen05_guardrail_trap_col_being_dealloced_not_returned_by_alloc
        .type           $__internal_0_$__cuda_sm10x_tcgen05_guardrail_trap_col_being_dealloced_not_returned_by_alloc,@function
        .size           $__internal_0_$__cuda_sm10x_tcgen05_guardrail_trap_col_being_dealloced_not_returned_by_alloc,($__internal_1_$__cuda_sm10x_tcgen05_guardrail_trap_phase_invalid_during_alloc - $__internal_0_$__cuda_sm10x_tcgen05_guardrail_trap_col_being_dealloced_not_returned_by_alloc)
$__internal_0_$__cuda_sm10x_tcgen05_guardrail_trap_col_being_dealloced_not_returned_by_alloc:
[----:B------:R-:W-:Y:S05]  /*70e0*/  BPT.TRAP 0x1 ;  /* 0x000000040000795c */ /* 0x000fea0000300000 */
[----:B------:R-:W-:-:S04]  /*70f0*/  HFMA2 R3, -RZ, RZ, 0, 0 ;  /* 0x00000000ff037431 */ /* 0x000fc800000001ff */
[----:B------:R-:W-:Y:S05]  /*7100*/  RET.REL.NODEC R2 `(_ZN7cutlass13device_kernelINS_4gemm6kernel13GemmUniversalIN4cute5tupleIJiiiiEEENS1_10collective13CollectiveMmaINS1_35MainloopSm100TmaUmmaWarpSpecializedILi2ELi2ELi4ENS5_IJNS4_1CILi1EEESB_SB_EEEEENS5_IJNSA_ILi128EEENSA_ILi64EEESE_EEEaNS5_IJlSB_lEEEaSH_NS4_8TiledMMAINS4_8MMA_AtomIJNS4_15SM100_MMA_S8_SSIaaiLi128ELi64ELNS4_4UMMA5MajorE0ELSM_0ELNSL_8SaturateE0EEEEEENS4_6LayoutISC_NS5_IJNSA_ILi0EEESR_SR_EEEEENS5_IJNS4_10UnderscoreESU_SU_EEEEENS4_13SM90_TMA_LOADENS4_14ComposedLayoutINS4_7SwizzleILi3ELi4ELi3EEENS4_18smem_ptr_flag_bitsILi8EEENSQ_INS5_IJNSA_ILi8EEESE_EEENS5_IJSE_SB_EEEEEEEvNS4_8identityESX_S17_vS18_EENS_8epilogue10collective18CollectiveEpilogueINS1A_23Sm100TmaWarpSpecializedILi1ELi1ELi64ELb0ELb0EEEJSG_NS5_IJNSQ_ISE_SB_EENSQ_ISF_SB_EEEEEaSH_aSH_NS1A_6fusion15FusionCallbacksIS1E_NS1I_17LinearCombinationIaiaiLNS_15FloatRoundStyleE2EEESG_S1H_JEEENS4_5SM1004TMEM4LOAD26SM100_TMEM_LOAD_32dp32b64xESX_NSY_INSZ_ILi2ELi4ELi3EEES12_NSQ_INS5_IJS13_SF_EEENS5_IJSF_SB_EEEEEEENS4_39AutoVectorizingCopyWithAssumedAlignmentILi128EEENS4_14SM90_TMA_STOREES1W_S1Y_S1Y_EEEvvEEEEvNT_6ParamsE) ;  /* 0xffffff8c02bc7950 */ /* 0x000fea0003c3ffff */
        .weak           $__internal_1_$__cuda_sm10x_tcgen05_guardrail_trap_phase_invalid_during_alloc
        .type           $__internal_1_$__cuda_sm10x_tcgen05_guardrail_trap_phase_invalid_during_alloc,@function
        .size           $__internal_1_$__cuda_sm10x_tcgen05_guardrail_trap_phase_invalid_during_alloc,($__internal_2_$__cuda_sm10x_tcgen05_guardrail_trap_unallocated_columns_being_dealloced - $__internal_1_$__cuda_sm10x_tcgen05_guardrail_trap_phase_invalid_during_alloc)
$__internal_1_$__cuda_sm10x_tcgen05_guardrail_trap_phase_invalid_during_alloc:
[----:B------:R-:W-:Y:S05]  /*7110*/  BPT.TRAP 0x1 ;  /* 0x000000040000795c */ /* 0x000fea0000300000 */
[----:B------:R-:W-:-:S04]  /*7120*/  MOV R3, 0x0 ;  /* 0x0000000000037802 */ /* 0x000fc80000000f00 */
[----:B------:R-:W-:Y:S05]  /*7130*/  RET.REL.NODEC R2 `(_ZN7cutlass13device_kernelINS_4gemm6kernel13GemmUniversalIN4cute5tupleIJiiiiEEENS1_10collective13CollectiveMmaINS1_35MainloopSm100TmaUmmaWarpSpecializedILi2ELi2ELi4ENS5_IJNS4_1CILi1EEESB_SB_EEEEENS5_IJNSA_ILi128EEENSA_ILi64EEESE_EEEaNS5_IJlSB_lEEEaSH_NS4_8TiledMMAINS4_8MMA_AtomIJNS4_15SM100_MMA_S8_SSIaaiLi128ELi64ELNS4_4UMMA5MajorE0ELSM_0ELNSL_8SaturateE0EEEEEENS4_6LayoutISC_NS5_IJNSA_ILi0EEESR_SR_EEEEENS5_IJNS4_10UnderscoreESU_SU_EEEEENS4_13SM90_TMA_LOADENS4_14ComposedLayoutINS4_7SwizzleILi3ELi4ELi3EEENS4_18smem_ptr_flag_bitsILi8EEENSQ_INS5_IJNSA_ILi8EEESE_EEENS5_IJSE_SB_EEEEEEEvNS4_8identityESX_S17_vS18_EENS_8epilogue10collective18CollectiveEpilogueINS1A_23Sm100TmaWarpSpecializedILi1ELi1ELi64ELb0ELb0EEEJSG_NS5_IJNSQ_ISE_SB_EENSQ_ISF_SB_EEEEEaSH_aSH_NS1A_6fusion15FusionCallbacksIS1E_NS1I_17LinearCombinationIaiaiLNS_15FloatRoundStyleE2EEESG_S1H_JEEENS4_5SM1004TMEM4LOAD26SM100_TMEM_LOAD_32dp32b64xESX_NSY_INSZ_ILi2ELi4ELi3EEES12_NSQ_INS5_IJS13_SF_EEENS5_IJSF_SB_EEEEEEENS4_39AutoVectorizingCopyWithAssumedAlignmentILi128EEENS4_14SM90_TMA_STOREES1W_S1Y_S1Y_EEEvvEEEEvNT_6ParamsE) ;  /* 0xffffff8c02b07950 */ /* 0x000fea0003c3ffff */
        .weak           $__internal_2_$__cuda_sm10x_tcgen05_guardrail_trap_unallocated_columns_being_dealloced
        .type           $__internal_2_$__cuda_sm10x_tcgen05_guardrail_trap_unallocated_columns_being_dealloced,@function
        .size           $__internal_2_$__cuda_sm10x_tcgen05_guardrail_trap_unallocated_columns_being_dealloced,(.L_x_122 - $__internal_2_$__cuda_sm10x_tcgen05_guardrail_trap_unallocated_columns_being_dealloced)
$__internal_2_$__cuda_sm10x_tcgen05_guardrail_trap_unallocated_columns_being_dealloced:
[----:B------:R-:W-:Y:S05]  /*7140*/  BPT.TRAP 0x1 ;  /* 0x000000040000795c */ /* 0x000fea0000300000 */
[----:B------:R-:W-:-:S04]  /*7150*/  HFMA2 R3, -RZ, RZ, 0, 0 ;  /* 0x00000000ff037431 */ /* 0x000fc800000001ff */
[----:B------:R-:W-:Y:S05]  /*7160*/  RET.REL.NODEC R2 `(_ZN7cutlass13device_kernelINS_4gemm6kernel13GemmUniversalIN4cute5tupleIJiiiiEEENS1_10collective13CollectiveMmaINS1_35MainloopSm100TmaUmmaWarpSpecializedILi2ELi2ELi4ENS5_IJNS4_1CILi1EEESB_SB_EEEEENS5_IJNSA_ILi128EEENSA_ILi64EEESE_EEEaNS5_IJlSB_lEEEaSH_NS4_8TiledMMAINS4_8MMA_AtomIJNS4_15SM100_MMA_S8_SSIaaiLi128ELi64ELNS4_4UMMA5MajorE0ELSM_0ELNSL_8SaturateE0EEEEEENS4_6LayoutISC_NS5_IJNSA_ILi0EEESR_SR_EEEEENS5_IJNS4_10UnderscoreESU_SU_EEEEENS4_13SM90_TMA_LOADENS4_14ComposedLayoutINS4_7SwizzleILi3ELi4ELi3EEENS4_18smem_ptr_flag_bitsILi8EEENSQ_INS5_IJNSA_ILi8EEESE_EEENS5_IJSE_SB_EEEEEEEvNS4_8identityESX_S17_vS18_EENS_8epilogue10collective18CollectiveEpilogueINS1A_23Sm100TmaWarpSpecializedILi1ELi1ELi64ELb0ELb0EEEJSG_NS5_IJNSQ_ISE_SB_EENSQ_ISF_SB_EEEEEaSH_aSH_NS1A_6fusion15FusionCallbacksIS1E_NS1I_17LinearCombinationIaiaiLNS_15FloatRoundStyleE2EEESG_S1H_JEEENS4_5SM1004TMEM4LOAD26SM100_TMEM_LOAD_32dp32b64xESX_NSY_INSZ_ILi2ELi4ELi3EEES12_NSQ_INS5_IJS13_SF_EEENS5_IJSF_SB_EEEEEEENS4_39AutoVectorizingCopyWithAssumedAlignmentILi128EEENS4_14SM90_TMA_STOREES1W_S1Y_S1Y_EEEvvEEEEvNT_6ParamsE) ;  /* 0xffffff8c02a47950 */ /* 0x000fea0003c3ffff */
.L_x_121:
[----:B------:R-:W-:-:S00]  /*7170*/  BRA `(.L_x_121) ;  /* 0xfffffffc00fc7947 */ /* 0x000fc0000383ffff */
[----:B------:R-:W-:-:S00]  /*7180*/  NOP ;  /* 0x0000000000007918 */ /* 0x000fc00000000000 */
[----:B------:R-:W-:-:S00]  /*7190*/  NOP ;  /* 0x0000000000007918 */ /* 0x000fc00000000000 */
[----:B------:R-:W-:-:S00]  /*71a0*/  NOP ;  /* 0x0000000000007918 */ /* 0x000fc00000000000 */
[----:B------:R-:W-:-:S00]  /*71b0*/  NOP ;  /* 0x0000000000007918 */ /* 0x000fc00000000000 */
[----:B------:R-:W-:-:S00]  /*71c0*/  NOP ;  /* 0x0000000000007918 */ /* 0x000fc00000000000 */
[----:B------:R-:W-:-:S00]  /*71d0*/  NOP ;  /* 0x0000000000007918 */ /* 0x000fc00000000000 */
[----:B------:R-:W-:-:S00]  /*71e0*/  NOP ;  /* 0x0000000000007918 */ /* 0x000fc00000000000 */
[----:B------:R-:W-:-:S00]  /*71f0*/  NOP ;  /* 0x0000000000007918 */ /* 0x000fc00000000000 */
.L_x_122:


//--------------------- .nv.global.init           --------------------------
	.section	.nv.global.init,"aw",@progbits
.nv.global.init:
	.type		$str$27,@object
	.size		$str$27,($str$28 - $str$27)
$str$27:
        /*0000*/ 	.byte	0x28, 0x61, 0x64, 0x64, 0x72, 0x65, 0x73, 0x73, 0x20, 0x26, 0x20, 0x6d, 0x61, 0x73, 0x6b, 0x29
        /*0010*/ 	.byte	0x20, 0x3d, 0x3d, 0x20, 0x30, 0x00
	.type		$str$28,@object
	.size		$str$28,($str$26 - $str$28)
$str$28:
        /*0016*/ 	.byte	0x2f, 0x74, 0x6d, 0x70, 0x2f, 0x63, 0x75, 0x74, 0x6c, 0x61, 0x73, 0x73, 0x5f, 0x73, 0x77, 0x65
        /*0026*/ 	.byte	0x65, 0x70, 0x5f, 0x73, 0x72, 0x63, 0x2f, 0x69, 0x6e, 0x63, 0x6c, 0x75, 0x64, 0x65, 0x2f, 0x63
        /*0036*/ 	.byte	0x75, 0x74, 0x65, 0x2f, 0x70, 0x6f, 0x69, 0x6e, 0x74, 0x65, 0x72, 0x5f, 0x66, 0x6c, 0x61, 0x67
        /*0046*/ 	.byte	0x67, 0x65, 0x64, 0x2e, 0x68, 0x70, 0x70, 0x00
	.type		$str$26,@object
	.size		$str$26,($str$25 - $str$26)
$str$26:
        /*004e*/ 	.byte	0x2f, 0x74, 0x6d, 0x70, 0x2f, 0x63, 0x75, 0x74, 0x6c, 0x61, 0x73, 0x73, 0x5f, 0x73, 0x77, 0x65
        /*005e*/ 	.byte	0x65, 0x70, 0x5f, 0x73, 0x72, 0x63, 0x2f, 0x69, 0x6e, 0x63, 0x6c, 0x75, 0x64, 0x65, 0x2f, 0x63
        /*006e*/ 	.byte	0x75, 0x74, 0x65, 0x2f, 0x61, 0x74, 0x6f, 0x6d, 0x2f, 0x63, 0x6f, 0x70, 0x79, 0x5f, 0x74, 0x72
        /*007e*/ 	.byte	0x61, 0x69, 0x74, 0x73, 0x5f, 0x73, 0x6d, 0x31, 0x30, 0x30, 0x2e, 0x68, 0x70, 0x70, 0x00
	.type		$str$25,@object
	.size		$str$25,(__unnamed_1 - $str$25)
$str$25:
        /*008d*/ 	.byte	0x28, 0x28, 0x75, 0x69, 0x6e, 0x74, 0x33, 0x32, 0x5f, 0x74, 0x28, 0x74, 0x68, 0x72, 0x65, 0x61
        /*009d*/ 	.byte	0x64, 0x49, 0x64, 0x78, 0x2e, 0x78, 0x29, 0x20, 0x2f, 0x20, 0x33, 0x32, 0x29, 0x20, 0x25, 0x20
        /*00ad*/ 	.byte	0x34, 0x29, 0x20, 0x3d, 0x3d, 0x20, 0x28, 0x28, 0x28, 0x74, 0x6d, 0x65, 0x6d, 0x5f, 0x61, 0x64
        /*00bd*/ 	.byte	0x64, 0x72, 0x20, 0x3e, 0x3e, 0x20, 0x31, 0x36, 0x29, 0x20, 0x2f, 0x20, 0x33, 0x32, 0x29, 0x20
        /*00cd*/ 	.byte	0x25, 0x20, 0x34, 0x29, 0x00
	.type		__unnamed_1,@object
	.size		__unnamed_1,(__unnamed_2 - __unnamed_1)
__unnamed_1:
        /*00d2*/ 	.byte	0x61, 0x75, 0x74, 0x6f, 0x20, 0x63, 0x75, 0x74, 0x65, 0x3a, 0x3a, 0x61, 0x73, 0x5f, 0x70, 0x6f
        /* <DEDUP_REMOVED lines=24> */
        /*0262*/ 	.byte	0x5d, 0x00
	.type		__unnamed_2,@object
	.size		__unnamed_2,(.L_2 - __unnamed_2)
__unnamed_2:
        /* <DEDUP_REMOVED lines=42> */
        /*0504*/ 	.byte	0x43, 0x3c, 0x30, 0x3e, 0x3e, 0x3e, 0x3e, 0x5d, 0x00
.L_2:


//--------------------- .nv.shared._ZN7cutlass13device_kernelINS_4gemm6kernel13GemmUniversalIN4cute5tupleIJiiiiEEENS1_10collective13CollectiveMmaINS1_35MainloopSm100TmaUmmaWarpSpecializedILi2ELi2ELi4ENS5_IJNS4_1CILi1EEESB_SB_EEEEENS5_IJNSA_ILi128EEENSA_ILi64EEESE_EEEaNS5_IJlSB_lEEEaSH_NS4_8TiledMMAINS4_8MMA_AtomIJNS4_15SM100_MMA_S8_SSIaaiLi128ELi64ELNS4_4UMMA5MajorE0ELSM_0ELNSL_8SaturateE0EEEEEENS4_6LayoutISC_NS5_IJNSA_ILi0EEESR_SR_EEEEENS5_IJNS4_10UnderscoreESU_SU_EEEEENS4_13SM90_TMA_LOADENS4_14ComposedLayoutINS4_7SwizzleILi3ELi4ELi3EEENS4_18smem_ptr_flag_bitsILi8EEENSQ_INS5_IJNSA_ILi8EEESE_EEENS5_IJSE_SB_EEEEEEEvNS4_8identityESX_S17_vS18_EENS_8epilogue10collective18CollectiveEpilogueINS1A_23Sm100TmaWarpSpecializedILi1ELi1ELi64ELb0ELb0EEEJSG_NS5_IJNSQ_ISE_SB_EENSQ_ISF_SB_EEEEEaSH_aSH_NS1A_6fusion15FusionCallbacksIS1E_NS1I_17LinearCombinationIaiaiLNS_15FloatRoundStyleE2EEESG_S1H_JEEENS4_5SM1004TMEM4LOAD26SM100_TMEM_LOAD_32dp32b64xESX_NSY_INSZ_ILi2ELi4ELi3EEES12_NSQ_INS5_IJS13_SF_EEENS5_IJSF_SB_EEEEEEENS4_39AutoVectorizingCopyWithAssumedAlignmentILi128EEENS4_14SM90_TMA_STOREES1W_S1Y_S1Y_EEEvvEEEEvNT_6ParamsE --------------------------
	.section	.nv.shared._ZN7cutlass13device_kernelINS_4gemm6kernel13GemmUniversalIN4cute5tupleIJiiiiEEENS1_10collective13CollectiveMmaINS1_35MainloopSm100TmaUmmaWarpSpecializedILi2ELi2ELi4ENS5_IJNS4_1CILi1EEESB_SB_EEEEENS5_IJNSA_ILi128EEENSA_ILi64EEESE_EEEaNS5_IJlSB_lEEEaSH_NS4_8TiledMMAINS4_8MMA_AtomIJNS4_15SM100_MMA_S8_SSIaaiLi128ELi64ELNS4_4UMMA5MajorE0ELSM_0ELNSL_8SaturateE0EEEEEENS4_6LayoutISC_NS5_IJNSA_ILi0EEESR_SR_EEEEENS5_IJNS4_10UnderscoreESU_SU_EEEEENS4_13SM90_TMA_LOADENS4_14ComposedLayoutINS4_7SwizzleILi3ELi4ELi3EEENS4_18smem_ptr_flag_bitsILi8EEENSQ_INS5_IJNSA_ILi8EEESE_EEENS5_IJSE_SB_EEEEEEEvNS4_8identityESX_S17_vS18_EENS_8epilogue10collective18CollectiveEpilogueINS1A_23Sm100TmaWarpSpecializedILi1ELi1ELi64ELb0ELb0EEEJSG_NS5_IJNSQ_ISE_SB_EENSQ_ISF_SB_EEEEEaSH_aSH_NS1A_6fusion15FusionCallbacksIS1E_NS1I_17LinearCombinationIaiaiLNS_15FloatRoundStyleE2EEESG_S1H_JEEENS4_5SM1004TMEM4LOAD26SM100_TMEM_LOAD_32dp32b64xESX_NSY_INSZ_ILi2ELi4ELi3EEES12_NSQ_INS5_IJS13_SF_EEENS5_IJSF_SB_EEEEEEENS4_39AutoVectorizingCopyWithAssumedAlignmentILi128EEENS4_14SM90_TMA_STOREES1W_S1Y_S1Y_EEEvvEEEEvNT_6ParamsE,"aw",@nobits
	.sectionflags	@""
	.align	16
	.zero		1024


//--------------------- .nv.shared.reserved.0     --------------------------
	.section	.nv.shared.reserved.0,"aw",@nobits
	.weak		__nv_reservedSMEM_offset_0_alias
	.size		__nv_reservedSMEM_offset_0_alias, 0, 64
	.other		__nv_reservedSMEM_offset_0_alias,@"STO_CUDA_RESERVED_SHARED STV_DEFAULT"
__nv_reservedSMEM_offset_0_alias:
	.zero		0
.nv.shared.reserved.0:
	.zero		64
	.weak		__nv_reservedSMEM_tcgen05_partition
	.type		__nv_reservedSMEM_tcgen05_partition,@object
	.size		__nv_reservedSMEM_tcgen05_partition,(.L_0 - __nv_reservedSMEM_tcgen05_partition)
__nv_reservedSMEM_tcgen05_partition:
	.zero		32
.L_0:


//--------------------- .nv.global                --------------------------
	.section	.nv.global,"aw",@nobits
.nv.global:
	.type		_ZN40_INTERNAL_24f08c5b_4_k_cu_fd311900_142384cute1_E,@object
	.size		_ZN40_INTERNAL_24f08c5b_4_k_cu_fd311900_142384cute1_E,(_ZN40_INTERNAL_24f08c5b_4_k_cu_fd311900_142384cuda3std3__45__cpo6cbeginE - _ZN40_INTERNAL_24f08c5b_4_k_cu_fd311900_142384cute1_E)
_ZN40_INTERNAL_24f08c5b_4_k_cu_fd311900_142384cute1_E:
	.zero		1
	.type		_ZN40_INTERNAL_24f08c5b_4_k_cu_fd311900_142384cuda3std3__45__cpo6cbeginE,@object
	.size		_ZN40_INTERNAL_24f08c5b_4_k_cu_fd311900_142384cuda3std3__45__cpo6cbeginE,(_ZN40_INTERNAL_24f08c5b_4_k_cu_fd311900_142384cuda3std3__48in_placeE - _ZN40_INTERNAL_24f08c5b_4_k_cu_fd311900_142384cuda3std3__45__cpo6cbeginE)
_ZN40_INTERNAL_24f08c5b_4_k_cu_fd311900_142384cuda3std3__45__cpo6cbeginE:
	.zero		1
	.type		_ZN40_INTERNAL_24f08c5b_4_k_cu_fd311900_142384cuda3std3__48in_placeE,@object
	.size		_ZN40_INTERNAL_24f08c5b_4_k_cu_fd311900_142384cuda3std3__48in_placeE,(_ZN40_INTERNAL_24f08c5b_4_k_cu_fd311900_142384cuda3std6ranges3__45__cpo9iter_moveE - _ZN40_INTERNAL_24f08c5b_4_k_cu_fd311900_142384cuda3std3__48in_placeE)
_ZN40_INTERNAL_24f08c5b_4_k_cu_fd311900_142384cuda3std3__48in_placeE:
	.zero		1
	.type		_ZN40_INTERNAL_24f08c5b_4_k_cu_fd311900_142384cuda3std6ranges3__45__cpo9iter_moveE,@object
	.size		_ZN40_INTERNAL_24f08c5b_4_k_cu_fd311900_142384cuda3std6ranges3__45__cpo9iter_moveE,(_ZN40_INTERNAL_24f08c5b_4_k_cu_fd311900_142384cuda3std3__45__cpo5beginE - _ZN40_INTERNAL_24f08c5b_4_k_cu_fd311900_142384cuda3std6ranges3__45__cpo9iter_moveE)
_ZN40_INTERNAL_24f08c5b_4_k_cu_fd311900_142384cuda3std6ranges3__45__cpo9iter_moveE:
	.zero		1
	.type		_ZN40_INTERNAL_24f08c5b_4_k_cu_fd311900_142384cuda3std3__45__cpo5beginE,@object
	.size		_ZN40_INTERNAL_24f08c5b_4_k_cu_fd311900_142384cuda3std3__45__cpo5beginE,(_ZN40_INTERNAL_24f08c5b_4_k_cu_fd311900_142384cuda3std3__442_GLOBAL__N__24f08c5b_4_k_cu_fd311900_142386ignoreE - _ZN40_INTERNAL_24f08c5b_4_k_cu_fd311900_142384cuda3std3__45__cpo5beginE)
_ZN40_INTERNAL_24f08c5b_4_k_cu_fd311900_142384cuda3std3__45__cpo5beginE:
	.zero		1
	.type		_ZN40_INTERNAL_24f08c5b_4_k_cu_fd311900_142384cuda3std3__442_GLOBAL__N__24f08c5b_4_k_cu_fd311900_142386ignoreE,@object
	.size		_ZN40_INTERNAL_24f08c5b_4_k_cu_fd311900_142384cuda3std3__442_GLOBAL__N__24f08c5b_4_k_cu_fd311900_142386ignoreE,(_ZN40_INTERNAL_24f08c5b_4_k_cu_fd311900_142384cute7productE - _ZN40_INTERNAL_24f08c5b_4_k_cu_fd311900_142384cuda3std3__442_GLOBAL__N__24f08c5b_4_k_cu_fd311900_142386ignoreE)
_ZN40_INTERNAL_24f08c5b_4_k_cu_fd311900_142384cuda3std3__442_GLOBAL__N__24f08c5b_4_k_cu_fd311900_142386ignoreE:
	.zero		1
	.type		_ZN40_INTERNAL_24f08c5b_4_k_cu_fd311900_142384cute7productE,@object
	.size		_ZN40_INTERNAL_24f08c5b_4_k_cu_fd311900_142384cute7productE,(_ZN40_INTERNAL_24f08c5b_4_k_cu_fd311900_142384cuda3std3__45__cpo3endE - _ZN40_INTERNAL_24f08c5b_4_k_cu_fd311900_142384cute7productE)
_ZN40_INTERNAL_24f08c5b_4_k_cu_fd311900_142384cute7productE:
	.zero		1
	.type		_ZN40_INTERNAL_24f08c5b_4_k_cu_fd311900_142384cuda3std3__45__cpo3endE,@object
	.size		_ZN40_INTERNAL_24f08c5b_4_k_cu_fd311900_142384cuda3std3__45__cpo3endE,(_ZN40_INTERNAL_24f08c5b_4_k_cu_fd311900_142384cuda3std3__419piecewise_constructE - _ZN40_INTERNAL_24f08c5b_4_k_cu_fd311900_142384cuda3std3__45__cpo3endE)
_ZN40_INTERNAL_24f08c5b_4_k_cu_fd311900_142384cuda3std3__45__cpo3endE:
	.zero		1
	.type		_ZN40_INTERNAL_24f08c5b_4_k_cu_fd311900_142384cuda3std3__419piecewise_constructE,@object
	.size		_ZN40_INTERNAL_24f08c5b_4_k_cu_fd311900_142384cuda3std3__419piecewise_constructE,(_ZN40_INTERNAL_24f08c5b_4_k_cu_fd311900_142384cuda3std3__45__cpo4cendE - _ZN40_INTERNAL_24f08c5b_4_k_cu_fd311900_142384cuda3std3__419piecewise_constructE)
_ZN40_INTERNAL_24f08c5b_4_k_cu_fd311900_142384cuda3std3__419piecewise_constructE:
	.zero		1
	.type		_ZN40_INTERNAL_24f08c5b_4_k_cu_fd311900_142384cuda3std3__45__cpo4cendE,@object
	.size		_ZN40_INTERNAL_24f08c5b_4_k_cu_fd311900_142384cuda3std3__45__cpo4cendE,(_ZN40_INTERNAL_24f08c5b_4_k_cu_fd311900_142384cuda3std6ranges3__45__cpo4swapE - _ZN40_INTERNAL_24f08c5b_4_k_cu_fd311900_142384cuda3std3__45__cpo4cendE)
_ZN40_INTERNAL_24f08c5b_4_k_cu_fd311900_142384cuda3std3__45__cpo4cendE:
	.zero		1
	.type		_ZN40_INTERNAL_24f08c5b_4_k_cu_fd311900_142384cuda3std6ranges3__45__cpo4swapE,@object
	.size		_ZN40_INTERNAL_24f08c5b_4_k_cu_fd311900_142384cuda3std6ranges3__45__cpo4swapE,(.L_10 - _ZN40_INTERNAL_24f08c5b_4_k_cu_fd311900_142384cuda3std6ranges3__45__cpo4swapE)
_ZN40_INTERNAL_24f08c5b_4_k_cu_fd311900_142384cuda3std6ranges3__45__cpo4swapE:
	.zero		1
.L_10:


//--------------------- .nv.constant0._ZN7cutlass13device_kernelINS_4gemm6kernel13GemmUniversalIN4cute5tupleIJiiiiEEENS1_10collective13CollectiveMmaINS1_35MainloopSm100TmaUmmaWarpSpecializedILi2ELi2ELi4ENS5_IJNS4_1CILi1EEESB_SB_EEEEENS5_IJNSA_ILi128EEENSA_ILi64EEESE_EEEaNS5_IJlSB_lEEEaSH_NS4_8TiledMMAINS4_8MMA_AtomIJNS4_15SM100_MMA_S8_SSIaaiLi128ELi64ELNS4_4UMMA5MajorE0ELSM_0ELNSL_8SaturateE0EEEEEENS4_6LayoutISC_NS5_IJNSA_ILi0EEESR_SR_EEEEENS5_IJNS4_10UnderscoreESU_SU_EEEEENS4_13SM90_TMA_LOADENS4_14ComposedLayoutINS4_7SwizzleILi3ELi4ELi3EEENS4_18smem_ptr_flag_bitsILi8EEENSQ_INS5_IJNSA_ILi8EEESE_EEENS5_IJSE_SB_EEEEEEEvNS4_8identityESX_S17_vS18_EENS_8epilogue10collective18CollectiveEpilogueINS1A_23Sm100TmaWarpSpecializedILi1ELi1ELi64ELb0ELb0EEEJSG_NS5_IJNSQ_ISE_SB_EENSQ_ISF_SB_EEEEEaSH_aSH_NS1A_6fusion15FusionCallbacksIS1E_NS1I_17LinearCombinationIaiaiLNS_15FloatRoundStyleE2EEESG_S1H_JEEENS4_5SM1004TMEM4LOAD26SM100_TMEM_LOAD_32dp32b64xESX_NSY_INSZ_ILi2ELi4ELi3EEES12_NSQ_INS5_IJS13_SF_EEENS5_IJSF_SB_EEEEEEENS4_39AutoVectorizingCopyWithAssumedAlignmentILi128EEENS4_14SM90_TMA_STOREES1W_S1Y_S1Y_EEEvvEEEEvNT_6ParamsE --------------------------
	.section	.nv.constant0._ZN7cutlass13device_kernelINS_4gemm6kernel13GemmUniversalIN4cute5tupleIJiiiiEEENS1_10collective13CollectiveMmaINS1_35MainloopSm100TmaUmmaWarpSpecializedILi2ELi2ELi4ENS5_IJNS4_1CILi1EEESB_SB_EEEEENS5_IJNSA_ILi128EEENSA_ILi64EEESE_EEEaNS5_IJlSB_lEEEaSH_NS4_8TiledMMAINS4_8MMA_AtomIJNS4_15SM100_MMA_S8_SSIaaiLi128ELi64ELNS4_4UMMA5MajorE0ELSM_0ELNSL_8SaturateE0EEEEEENS4_6LayoutISC_NS5_IJNSA_ILi0EEESR_SR_EEEEENS5_IJNS4_10UnderscoreESU_SU_EEEEENS4_13SM90_TMA_LOADENS4_14ComposedLayoutINS4_7SwizzleILi3ELi4ELi3EEENS4_18smem_ptr_flag_bitsILi8EEENSQ_INS5_IJNSA_ILi8EEESE_EEENS5_IJSE_SB_EEEEEEEvNS4_8identityESX_S17_vS18_EENS_8epilogue10collective18CollectiveEpilogueINS1A_23Sm100TmaWarpSpecializedILi1ELi1ELi64ELb0ELb0EEEJSG_NS5_IJNSQ_ISE_SB_EENSQ_ISF_SB_EEEEEaSH_aSH_NS1A_6fusion15FusionCallbacksIS1E_NS1I_17LinearCombinationIaiaiLNS_15FloatRoundStyleE2EEESG_S1H_JEEENS4_5SM1004TMEM4LOAD26SM100_TMEM_LOAD_32dp32b64xESX_NSY_INSZ_ILi2ELi4ELi3EEES12_NSQ_INS5_IJS13_SF_EEENS5_IJSF_SB_EEEEEEENS4_39AutoVectorizingCopyWithAssumedAlignmentILi128EEENS4_14SM90_TMA_STOREES1W_S1Y_S1Y_EEEvvEEEEvNT_6ParamsE,"a",@progbits
	.sectionflags	@""
	.align	4
.nv.constant0._ZN7cutlass13device_kernelINS_4gemm6kernel13GemmUniversalIN4cute5tupleIJiiiiEEENS1_10collective13CollectiveMmaINS1_35MainloopSm100TmaUmmaWarpSpecializedILi2ELi2ELi4ENS5_IJNS4_1CILi1EEESB_SB_EEEEENS5_IJNSA_ILi128EEENSA_ILi64EEESE_EEEaNS5_IJlSB_lEEEaSH_NS4_8TiledMMAINS4_8MMA_AtomIJNS4_15SM100_MMA_S8_SSIaaiLi128ELi64ELNS4_4UMMA5MajorE0ELSM_0ELNSL_8SaturateE0EEEEEENS4_6LayoutISC_NS5_IJNSA_ILi0EEESR_SR_EEEEENS5_IJNS4_10UnderscoreESU_SU_EEEEENS4_13SM90_TMA_LOADENS4_14ComposedLayoutINS4_7SwizzleILi3ELi4ELi3EEENS4_18smem_ptr_flag_bitsILi8EEENSQ_INS5_IJNSA_ILi8EEESE_EEENS5_IJSE_SB_EEEEEEEvNS4_8identityESX_S17_vS18_EENS_8epilogue10collective18CollectiveEpilogueINS1A_23Sm100TmaWarpSpecializedILi1ELi1ELi64ELb0ELb0EEEJSG_NS5_IJNSQ_ISE_SB_EENSQ_ISF_SB_EEEEEaSH_aSH_NS1A_6fusion15FusionCallbacksIS1E_NS1I_17LinearCombinationIaiaiLNS_15FloatRoundStyleE2EEESG_S1H_JEEENS4_5SM1004TMEM4LOAD26SM100_TMEM_LOAD_32dp32b64xESX_NSY_INSZ_ILi2ELi4ELi3EEES12_NSQ_INS5_IJS13_SF_EEENS5_IJSF_SB_EEEEEEENS4_39AutoVectorizingCopyWithAssumedAlignmentILi128EEENS4_14SM90_TMA_STOREES1W_S1Y_S1Y_EEEvvEEEEvNT_6ParamsE:
	.zero		2944


//--------------------- SYMBOLS --------------------------

	.type		.nv.reservedSmem.offset0,@object
	.size		.nv.reservedSmem.offset0,0x4
	.type		.nv.reservedSmem.cap,@object
	.size		.nv.reservedSmem.cap,0x4
	.type		__assertfail,@function
